	.target	sm_100a

	.elftype	@"ET_EXEC"


//--------------------- .note.nv.tkinfo           --------------------------
	.section	.note.nv.tkinfo,"",@"SHT_NOTE"
	.sectionflags	@"SHF_NOTE_NV_TKINFO"
	.tkinfo
        /*0018*/ 	.word	0x00000002
        /*0030*/ 	.string	""
        /*0030*/ 	.string	"ptxas"
        /*0030*/ 	.string	"Cuda compilation tools, release 13.0, V13.0.88"
        /*0030*/ 	.string	"Build cuda_13.0.r13.0/compiler.36424714_0"
        /*0030*/ 	.string	"-arch sm_100a -m 64 "



//--------------------- .note.nv.cuinfo           --------------------------
	.section	.note.nv.cuinfo,"",@"SHT_NOTE"
	.sectionflags	@"SHF_NOTE_NV_CUINFO"
        /*0018*/ 	.short	0x0002
        /*001a*/ 	.short	0x0064
        /*001c*/ 	.short	0x0082
	.zero		2


//--------------------- .nv.info                  --------------------------
	.section	.nv.info,"",@"SHT_CUDA_INFO"
	.align	4


	//----- nvinfo : EIATTR_REGCOUNT
	.align		4
        /*0000*/ 	.byte	0x04, 0x2f
        /*0002*/ 	.short	(.L_19 - .L_18)
	.align		4
.L_18:
        /*0004*/ 	.word	index@(_ZN7cutlass13device_kernelINS_4conv6kernel13ConvUniversalINS1_16ConvProblemShapeILNS1_8OperatorE1ELi2EEENS1_10collective14CollectiveConvINS1_47MainloopSm100TmaUmmaWarpSpecializedImplicitGemmILS5_1ELi26ELi2ELi1ELi2EN4cute5tupleIJNSA_1CILi2EEENSC_ILi1EEESE_EEEEENSB_IJNSC_ILi64EEESH_NSB_IJNSC_ILi32EEEEEEEEENS_10bfloat16_tESL_NSA_8TiledMMAINSA_8MMA_AtomIJNSA_20SM100_MMA_F16BF16_SSISL_SL_fLi64ELi64ELNSA_4UMMA5MajorE0ELSQ_1ELNSP_7ScaleInE0ELSR_0EEEEEENSA_6LayoutINSB_IJSE_SE_SE_EEENSB_IJNSC_ILi0EEESW_SW_EEEEENSB_IJNSA_10UnderscoreESZ_SZ_EEEEENS7_6detail27Sm100ImplicitGemmTileTraitsINSA_20SM90_TMA_LOAD_IM2COLENSA_14ComposedLayoutINSA_7SwizzleILi2ELi4ELi3EEENSA_18smem_ptr_flag_bitsILi16EEENSU_INSB_IJNSC_ILi8EEESI_EEENSB_IJSI_SE_EEEEEEEvEENS13_INSA_23SM90_TMA_LOAD_MULTICASTENS15_INS16_ILi3ELi4ELi3EEES19_NSU_INSB_IJSH_S1A_EEENSB_IJSE_SH_EEEEEEEvEEEENS_8epilogue10collective18CollectiveEpilogueINS1O_23Sm100TmaWarpSpecializedILi3ELi2ELi16ELb1ELb0EEEJSK_NSB_IJNSU_ISH_SE_EENSU_ISI_SE_EEEEESL_NSB_IJNSB_IJlllEEESE_SW_EEESL_S1X_NS1O_6fusion15FusionCallbacksIS1S_NS1Y_17LinearCombinationISL_fSL_fLNS_15FloatRoundStyleE2EEESK_S1V_JEEENSA_5SM1004TMEM4LOAD26SM100_TMEM_LOAD_16dp256b4xES14_S1E_NSA_17SM75_U32x4_LDSM_NENSA_21SM90_TMA_STORE_IM2COLES1E_NSA_17SM90_U32x4_STSM_NENSA_39AutoVectorizingCopyWithAssumedAlignmentILi128EEEEEEvvEEEEvNT_6ParamsE)
        /*0008*/ 	.word	0x0000005e


	//----- nvinfo : EIATTR_FRAME_SIZE
	.align		4
.L_19:
        /*000c*/ 	.byte	0x04, 0x11
        /*000e*/ 	.short	(.L_21 - .L_20)
	.align		4
.L_20:
        /*0010*/ 	.word	index@($__internal_2_$__cuda_sm10x_tcgen05_guardrail_trap_unallocated_columns_being_dealloced)
        /*0014*/ 	.word	0x00000008


	//----- nvinfo : EIATTR_FRAME_SIZE
	.align		4
.L_21:
        /*0018*/ 	.byte	0x04, 0x11
        /*001a*/ 	.short	(.L_23 - .L_22)
	.align		4
.L_22:
        /*001c*/ 	.word	index@($__internal_1_$__cuda_sm10x_tcgen05_guardrail_trap_phase_invalid_during_alloc)
        /*0020*/ 	.word	0x00000008


	//----- nvinfo : EIATTR_FRAME_SIZE
	.align		4
.L_23:
        /*0024*/ 	.byte	0x04, 0x11
        /*0026*/ 	.short	(.L_25 - .L_24)
	.align		4
.L_24:
        /*0028*/ 	.word	index@($__internal_0_$__cuda_sm10x_tcgen05_guardrail_trap_col_being_dealloced_not_returned_by_alloc)
        /*002c*/ 	.word	0x00000008


	//----- nvinfo : EIATTR_FRAME_SIZE
	.align		4
.L_25:
        /*0030*/ 	.byte	0x04, 0x11
        /*0032*/ 	.short	(.L_27 - .L_26)
	.align		4
.L_26:
        /*0034*/ 	.word	index@(_ZN7cutlass13device_kernelINS_4conv6kernel13ConvUniversalINS1_16ConvProblemShapeILNS1_8OperatorE1ELi2EEENS1_10collective14CollectiveConvINS1_47MainloopSm100TmaUmmaWarpSpecializedImplicitGemmILS5_1ELi26ELi2ELi1ELi2EN4cute5tupleIJNSA_1CILi2EEENSC_ILi1EEESE_EEEEENSB_IJNSC_ILi64EEESH_NSB_IJNSC_ILi32EEEEEEEEENS_10bfloat16_tESL_NSA_8TiledMMAINSA_8MMA_AtomIJNSA_20SM100_MMA_F16BF16_SSISL_SL_fLi64ELi64ELNSA_4UMMA5MajorE0ELSQ_1ELNSP_7ScaleInE0ELSR_0EEEEEENSA_6LayoutINSB_IJSE_SE_SE_EEENSB_IJNSC_ILi0EEESW_SW_EEEEENSB_IJNSA_10UnderscoreESZ_SZ_EEEEENS7_6detail27Sm100ImplicitGemmTileTraitsINSA_20SM90_TMA_LOAD_IM2COLENSA_14ComposedLayoutINSA_7SwizzleILi2ELi4ELi3EEENSA_18smem_ptr_flag_bitsILi16EEENSU_INSB_IJNSC_ILi8EEESI_EEENSB_IJSI_SE_EEEEEEEvEENS13_INSA_23SM90_TMA_LOAD_MULTICASTENS15_INS16_ILi3ELi4ELi3EEES19_NSU_INSB_IJSH_S1A_EEENSB_IJSE_SH_EEEEEEEvEEEENS_8epilogue10collective18CollectiveEpilogueINS1O_23Sm100TmaWarpSpecializedILi3ELi2ELi16ELb1ELb0EEEJSK_NSB_IJNSU_ISH_SE_EENSU_ISI_SE_EEEEESL_NSB_IJNSB_IJlllEEESE_SW_EEESL_S1X_NS1O_6fusion15FusionCallbacksIS1S_NS1Y_17LinearCombinationISL_fSL_fLNS_15FloatRoundStyleE2EEESK_S1V_JEEENSA_5SM1004TMEM4LOAD26SM100_TMEM_LOAD_16dp256b4xES14_S1E_NSA_17SM75_U32x4_LDSM_NENSA_21SM90_TMA_STORE_IM2COLES1E_NSA_17SM90_U32x4_STSM_NENSA_39AutoVectorizingCopyWithAssumedAlignmentILi128EEEEEEvvEEEEvNT_6ParamsE)
        /*0038*/ 	.word	0x00000008


	//----- nvinfo : EIATTR_MIN_STACK_SIZE
	.align		4
.L_27:
        /*003c*/ 	.byte	0x04, 0x12
        /*003e*/ 	.short	(.L_29 - .L_28)
	.align		4
.L_28:
        /*0040*/ 	.word	index@(_ZN7cutlass13device_kernelINS_4conv6kernel13ConvUniversalINS1_16ConvProblemShapeILNS1_8OperatorE1ELi2EEENS1_10collective14CollectiveConvINS1_47MainloopSm100TmaUmmaWarpSpecializedImplicitGemmILS5_1ELi26ELi2ELi1ELi2EN4cute5tupleIJNSA_1CILi2EEENSC_ILi1EEESE_EEEEENSB_IJNSC_ILi64EEESH_NSB_IJNSC_ILi32EEEEEEEEENS_10bfloat16_tESL_NSA_8TiledMMAINSA_8MMA_AtomIJNSA_20SM100_MMA_F16BF16_SSISL_SL_fLi64ELi64ELNSA_4UMMA5MajorE0ELSQ_1ELNSP_7ScaleInE0ELSR_0EEEEEENSA_6LayoutINSB_IJSE_SE_SE_EEENSB_IJNSC_ILi0EEESW_SW_EEEEENSB_IJNSA_10UnderscoreESZ_SZ_EEEEENS7_6detail27Sm100ImplicitGemmTileTraitsINSA_20SM90_TMA_LOAD_IM2COLENSA_14ComposedLayoutINSA_7SwizzleILi2ELi4ELi3EEENSA_18smem_ptr_flag_bitsILi16EEENSU_INSB_IJNSC_ILi8EEESI_EEENSB_IJSI_SE_EEEEEEEvEENS13_INSA_23SM90_TMA_LOAD_MULTICASTENS15_INS16_ILi3ELi4ELi3EEES19_NSU_INSB_IJSH_S1A_EEENSB_IJSE_SH_EEEEEEEvEEEENS_8epilogue10collective18CollectiveEpilogueINS1O_23Sm100TmaWarpSpecializedILi3ELi2ELi16ELb1ELb0EEEJSK_NSB_IJNSU_ISH_SE_EENSU_ISI_SE_EEEEESL_NSB_IJNSB_IJlllEEESE_SW_EEESL_S1X_NS1O_6fusion15FusionCallbacksIS1S_NS1Y_17LinearCombinationISL_fSL_fLNS_15FloatRoundStyleE2EEESK_S1V_JEEENSA_5SM1004TMEM4LOAD26SM100_TMEM_LOAD_16dp256b4xES14_S1E_NSA_17SM75_U32x4_LDSM_NENSA_21SM90_TMA_STORE_IM2COLES1E_NSA_17SM90_U32x4_STSM_NENSA_39AutoVectorizingCopyWithAssumedAlignmentILi128EEEEEEvvEEEEvNT_6ParamsE)
        /*0044*/ 	.word	0x00000008
.L_29:


//--------------------- .nv.compat                --------------------------
	.section	.nv.compat,"",@"SHT_CUDA_COMPAT_INFO"
	.align	4
        /*0000*/ 	.byte	0x02, 0x09, 0x01, 0x00, 0x02, 0x02, 0x02, 0x00, 0x02, 0x05, 0x05, 0x00, 0x03, 0x07, 0x01, 0x01
        /*0010*/ 	.byte	0x02, 0x03, 0x01, 0x00, 0x02, 0x06, 0x01, 0x00, 0x04, 0x0b, 0x08, 0x00, 0x09, 0x00, 0x00, 0x00
        /*0020*/ 	.byte	0x00, 0x00, 0x00, 0x00


//--------------------- .nv.info._ZN7cutlass13device_kernelINS_4conv6kernel13ConvUniversalINS1_16ConvProblemShapeILNS1_8OperatorE1ELi2EEENS1_10collective14CollectiveConvINS1_47MainloopSm100TmaUmmaWarpSpecializedImplicitGemmILS5_1ELi26ELi2ELi1ELi2EN4cute5tupleIJNSA_1CILi2EEENSC_ILi1EEESE_EEEEENSB_IJNSC_ILi64EEESH_NSB_IJNSC_ILi32EEEEEEEEENS_10bfloat16_tESL_NSA_8TiledMMAINSA_8MMA_AtomIJNSA_20SM100_MMA_F16BF16_SSISL_SL_fLi64ELi64ELNSA_4UMMA5MajorE0ELSQ_1ELNSP_7ScaleInE0ELSR_0EEEEEENSA_6LayoutINSB_IJSE_SE_SE_EEENSB_IJNSC_ILi0EEESW_SW_EEEEENSB_IJNSA_10UnderscoreESZ_SZ_EEEEENS7_6detail27Sm100ImplicitGemmTileTraitsINSA_20SM90_TMA_LOAD_IM2COLENSA_14ComposedLayoutINSA_7SwizzleILi2ELi4ELi3EEENSA_18smem_ptr_flag_bitsILi16EEENSU_INSB_IJNSC_ILi8EEESI_EEENSB_IJSI_SE_EEEEEEEvEENS13_INSA_23SM90_TMA_LOAD_MULTICASTENS15_INS16_ILi3ELi4ELi3EEES19_NSU_INSB_IJSH_S1A_EEENSB_IJSE_SH_EEEEEEEvEEEENS_8epilogue10collective18CollectiveEpilogueINS1O_23Sm100TmaWarpSpecializedILi3ELi2ELi16ELb1ELb0EEEJSK_NSB_IJNSU_ISH_SE_EENSU_ISI_SE_EEEEESL_NSB_IJNSB_IJlllEEESE_SW_EEESL_S1X_NS1O_6fusion15FusionCallbacksIS1S_NS1Y_17LinearCombinationISL_fSL_fLNS_15FloatRoundStyleE2EEESK_S1V_JEEENSA_5SM1004TMEM4LOAD26SM100_TMEM_LOAD_16dp256b4xES14_S1E_NSA_17SM75_U32x4_LDSM_NENSA_21SM90_TMA_STORE_IM2COLES1E_NSA_17SM90_U32x4_STSM_NENSA_39AutoVectorizingCopyWithAssumedAlignmentILi128EEEEEEvvEEEEvNT_6ParamsE --------------------------
	.section	.nv.info._ZN7cutlass13device_kernelINS_4conv6kernel13ConvUniversalINS1_16ConvProblemShapeILNS1_8OperatorE1ELi2EEENS1_10collective14CollectiveConvINS1_47MainloopSm100TmaUmmaWarpSpecializedImplicitGemmILS5_1ELi26ELi2ELi1ELi2EN4cute5tupleIJNSA_1CILi2EEENSC_ILi1EEESE_EEEEENSB_IJNSC_ILi64EEESH_NSB_IJNSC_ILi32EEEEEEEEENS_10bfloat16_tESL_NSA_8TiledMMAINSA_8MMA_AtomIJNSA_20SM100_MMA_F16BF16_SSISL_SL_fLi64ELi64ELNSA_4UMMA5MajorE0ELSQ_1ELNSP_7ScaleInE0ELSR_0EEEEEENSA_6LayoutINSB_IJSE_SE_SE_EEENSB_IJNSC_ILi0EEESW_SW_EEEEENSB_IJNSA_10UnderscoreESZ_SZ_EEEEENS7_6detail27Sm100ImplicitGemmTileTraitsINSA_20SM90_TMA_LOAD_IM2COLENSA_14ComposedLayoutINSA_7SwizzleILi2ELi4ELi3EEENSA_18smem_ptr_flag_bitsILi16EEENSU_INSB_IJNSC_ILi8EEESI_EEENSB_IJSI_SE_EEEEEEEvEENS13_INSA_23SM90_TMA_LOAD_MULTICASTENS15_INS16_ILi3ELi4ELi3EEES19_NSU_INSB_IJSH_S1A_EEENSB_IJSE_SH_EEEEEEEvEEEENS_8epilogue10collective18CollectiveEpilogueINS1O_23Sm100TmaWarpSpecializedILi3ELi2ELi16ELb1ELb0EEEJSK_NSB_IJNSU_ISH_SE_EENSU_ISI_SE_EEEEESL_NSB_IJNSB_IJlllEEESE_SW_EEESL_S1X_NS1O_6fusion15FusionCallbacksIS1S_NS1Y_17LinearCombinationISL_fSL_fLNS_15FloatRoundStyleE2EEESK_S1V_JEEENSA_5SM1004TMEM4LOAD26SM100_TMEM_LOAD_16dp256b4xES14_S1E_NSA_17SM75_U32x4_LDSM_NENSA_21SM90_TMA_STORE_IM2COLES1E_NSA_17SM90_U32x4_STSM_NENSA_39AutoVectorizingCopyWithAssumedAlignmentILi128EEEEEEvvEEEEvNT_6ParamsE,"",@"SHT_CUDA_INFO"
	.sectionflags	@""
	.align	4


	//----- nvinfo : EIATTR_CUDA_API_VERSION
	.align		4
        /*0000*/ 	.byte	0x04, 0x37
        /*0002*/ 	.short	(.L_31 - .L_30)
.L_30:
        /*0004*/ 	.word	0x00000082


	//----- nvinfo : EIATTR_KPARAM_INFO
	.align		4
.L_31:
        /*0008*/ 	.byte	0x04, 0x17
        /*000a*/ 	.short	(.L_33 - .L_32)
.L_32:
        /*000c*/ 	.word	0x00000000
        /*0010*/ 	.short	0x0000
        /*0012*/ 	.short	0x0000
        /*0014*/ 	.byte	0x00, 0xf0, 0x01, 0x20


	//----- nvinfo : EIATTR_AT_ENTRY_FRAGMENTS
	.align		4
.L_33:
        /*0018*/ 	.byte	0x04, 0x4f
        /*001a*/ 	.short	(.L_35 - .L_34)


	//   ....[0]....
.L_34:
        /*001c*/ 	.word	0x00000006


	//----- nvinfo : EIATTR_RESERVED_SMEM_USED
	.align		4
.L_35:
        /*0020*/ 	.byte	0x01, 0x41
	.zero		2


	//----- nvinfo : EIATTR_SPARSE_MMA_MASK
	.align		4
        /*0024*/ 	.byte	0x03, 0x50
        /*0026*/ 	.short	0x0000


	//----- nvinfo : EIATTR_TCGEN05_1CTA_USED
	.align		4
        /*0028*/ 	.byte	0x01, 0x51
	.zero		2


	//----- nvinfo : EIATTR_MAXREG_COUNT
	.align		4
        /*002c*/ 	.byte	0x03, 0x1b
        /*002e*/ 	.short	0x00ff


	//----- nvinfo : EIATTR_NUM_BARRIERS
	.align		4
        /*0030*/ 	.byte	0x02, 0x4c
        /*0032*/ 	.byte	0x07
	.zero		1


	//----- nvinfo : EIATTR_EXTERNS
	.align		4
        /*0034*/ 	.byte	0x04, 0x0f
        /*0036*/ 	.short	(.L_37 - .L_36)


	//   ....[0]....
	.align		4
.L_36:
        /*0038*/ 	.word	index@(__assertfail)


	//----- nvinfo : EIATTR_MERCURY_ISA_VERSION
	.align		4
.L_37:
        /*003c*/ 	.byte	0x03, 0x5f
        /*003e*/ 	.short	0x0101


	//----- nvinfo : EIATTR_INT_WARP_WIDE_INSTR_OFFSETS
	.align		4
        /*0040*/ 	.byte	0x04, 0x31
        /*0042*/ 	.short	(.L_39 - .L_38)


	//   ....[0]....
.L_38:
        /*0044*/ 	.word	0x000048d0


	//   ....[1]....
        /*0048*/ 	.word	0x000048f0


	//   ....[2]....
        /*004c*/ 	.word	0x00004920


	//   ....[3]....
        /*0050*/ 	.word	0x000053a0


	//   ....[4]....
        /*0054*/ 	.word	0x00005400


	//   ....[5]....
        /*0058*/ 	.word	0x00005660


	//   ....[6]....
        /*005c*/ 	.word	0x00005670


	//----- nvinfo : EIATTR_COOP_GROUP_MASK_REGIDS
	.align		4
.L_39:
        /*0060*/ 	.byte	0x04, 0x29
        /*0062*/ 	.short	(.L_41 - .L_40)


	//   ....[0]....
.L_40:
        /*0064*/ 	.word	0xffffffff


	//   ....[1]....
        /*0068*/ 	.word	0xffffffff


	//   ....[2]....
        /*006c*/ 	.word	0xffffffff


	//   ....[3]....
        /*0070*/ 	.word	0xffffffff


	//   ....[4]....
        /*0074*/ 	.word	0xffffffff


	//   ....[5]....
        /*0078*/ 	.word	0xffffffff


	//   ....[6]....
        /*007c*/ 	.word	0xffffffff


	//   ....[7]....
        /*0080*/ 	.word	0xffffffff


	//   ....[8]....
        /*0084*/ 	.word	0xffffffff


	//   ....[9]....
        /*0088*/ 	.word	0xffffffff


	//   ....[10]....
        /*008c*/ 	.word	0xffffffff


	//   ....[11]....
        /*0090*/ 	.word	0xffffffff


	//   ....[12]....
        /*0094*/ 	.word	0xffffffff


	//----- nvinfo : EIATTR_COOP_GROUP_INSTR_OFFSETS
	.align		4
.L_41:
        /*0098*/ 	.byte	0x04, 0x28
        /*009a*/ 	.short	(.L_43 - .L_42)


	//   ....[0]....
.L_42:
        /*009c*/ 	.word	0x000000a0


	//   ....[1]....
        /*00a0*/ 	.word	0x000004e0


	//   ....[2]....
        /*00a4*/ 	.word	0x00000960


	//   ....[3]....
        /*00a8*/ 	.word	0x00000ae0


	//   ....[4]....
        /*00ac*/ 	.word	0x00000be0


	//   ....[5]....
        /*00b0*/ 	.word	0x00000d30


	//   ....[6]....
        /*00b4*/ 	.word	0x00000f30


	//   ....[7]....
        /*00b8*/ 	.word	0x000025d0


	//   ....[8]....
        /*00bc*/ 	.word	0x00003d10


	//   ....[9]....
        /*00c0*/ 	.word	0x00003f20


	//   ....[10]....
        /*00c4*/ 	.word	0x00003f50


	//   ....[11]....
        /*00c8*/ 	.word	0x000047b0


	//   ....[12]....
        /*00cc*/ 	.word	0x000049f0


	//----- nvinfo : EIATTR_VRC_CTA_INIT_COUNT
	.align		4
.L_43:
        /*00d0*/ 	.byte	0x02, 0x4a
        /*00d2*/ 	.byte	0x80
	.zero		1


	//----- nvinfo : EIATTR_SYSCALL_OFFSETS
	.align		4
        /*00d4*/ 	.byte	0x04, 0x46
        /*00d6*/ 	.short	(.L_45 - .L_44)


	//   ....[0]....
.L_44:
        /*00d8*/ 	.word	0x00006360


	//   ....[1]....
        /*00dc*/ 	.word	0x00006450


	//   ....[2]....
        /*00e0*/ 	.word	0x00006ca0


	//   ....[3]....
        /*00e4*/ 	.word	0x00007600


	//----- nvinfo : EIATTR_MBARRIER_INSTR_OFFSETS
	.align		4
.L_45:
        /*00e8*/ 	.byte	0x04, 0x39
        /*00ea*/ 	.short	(.L_47 - .L_46)


	//   ....[0]....
.L_46:
        /*00ec*/ 	.word	0x00000600
        /*00f0*/ 	.word	0x000000ff
        /*00f4*/ 	.word	0x00000000
        /*00f8*/ 	.short	0x0100
        /*00fa*/ 	.byte	0x07
	.zero		1


	//   ....[1]....
        /*00fc*/ 	.word	0x00000610
        /*0100*/ 	.word	0x000000ff
        /*0104*/ 	.word	0x000000d0
        /*0108*/ 	.short	0x0100
        /*010a*/ 	.byte	0x07
	.zero		1


	//   ....[2]....
        /*010c*/ 	.word	0x00000620
        /*0110*/ 	.word	0x000000ff
        /*0114*/ 	.word	0x00000008
        /*0118*/ 	.short	0x0100
        /*011a*/ 	.byte	0x07
	.zero		1


	//   ....[3]....
        /*011c*/ 	.word	0x00000630
        /*0120*/ 	.word	0x000000ff
        /*0124*/ 	.word	0x000000d8
        /*0128*/ 	.short	0x0100
        /*012a*/ 	.byte	0x07
	.zero		1


	//   ....[4]....
        /*012c*/ 	.word	0x00000640
        /*0130*/ 	.word	0x000000ff
        /*0134*/ 	.word	0x00000010
        /*0138*/ 	.short	0x0100
        /*013a*/ 	.byte	0x07
	.zero		1


	//   ....[5]....
        /*013c*/ 	.word	0x00000650
        /*0140*/ 	.word	0x000000ff
        /*0144*/ 	.word	0x000000e0
        /*0148*/ 	.short	0x0100
        /*014a*/ 	.byte	0x07
	.zero		1


	//   ....[6]....
        /*014c*/ 	.word	0x00000660
        /*0150*/ 	.word	0x000000ff
        /*0154*/ 	.word	0x00000018
        /*0158*/ 	.short	0x0100
        /*015a*/ 	.byte	0x07
	.zero		1


	//   ....[7]....
        /*015c*/ 	.word	0x00000670
        /*0160*/ 	.word	0x000000ff
        /*0164*/ 	.word	0x000000e8
        /*0168*/ 	.short	0x0100
        /*016a*/ 	.byte	0x07
	.zero		1


	//   ....[8]....
        /*016c*/ 	.word	0x00000680
        /*0170*/ 	.word	0x000000ff
        /*0174*/ 	.word	0x00000020
        /*0178*/ 	.short	0x0100
        /*017a*/ 	.byte	0x07
	.zero		1


	//   ....[9]....
        /*017c*/ 	.word	0x00000690
        /*0180*/ 	.word	0x000000ff
        /*0184*/ 	.word	0x000000f0
        /*0188*/ 	.short	0x0100
        /*018a*/ 	.byte	0x07
	.zero		1


	//   ....[10]....
        /*018c*/ 	.word	0x000006a0
        /*0190*/ 	.word	0x000000ff
        /*0194*/ 	.word	0x00000028
        /*0198*/ 	.short	0x0100
        /*019a*/ 	.byte	0x07
	.zero		1


	//   ....[11]....
        /*019c*/ 	.word	0x000006b0
        /*01a0*/ 	.word	0x000000ff
        /*01a4*/ 	.word	0x000000f8
        /*01a8*/ 	.short	0x0100
        /*01aa*/ 	.byte	0x07
	.zero		1


	//   ....[12]....
        /*01ac*/ 	.word	0x000006c0
        /*01b0*/ 	.word	0x000000ff
        /*01b4*/ 	.word	0x00000030
        /*01b8*/ 	.short	0x0100
        /*01ba*/ 	.byte	0x07
	.zero		1


	//   ....[13]....
        /*01bc*/ 	.word	0x000006d0
        /*01c0*/ 	.word	0x000000ff
        /*01c4*/ 	.word	0x00000100
        /*01c8*/ 	.short	0x0100
        /*01ca*/ 	.byte	0x07
	.zero		1


	//   ....[14]....
        /*01cc*/ 	.word	0x000006e0
        /*01d0*/ 	.word	0x000000ff
        /*01d4*/ 	.word	0x00000038
        /*01d8*/ 	.short	0x0100
        /*01da*/ 	.byte	0x07
	.zero		1


	//   ....[15]....
        /*01dc*/ 	.word	0x000006f0
        /*01e0*/ 	.word	0x000000ff
        /*01e4*/ 	.word	0x00000108
        /*01e8*/ 	.short	0x0100
        /*01ea*/ 	.byte	0x07
	.zero		1


	//   ....[16]....
        /*01ec*/ 	.word	0x00000700
        /*01f0*/ 	.word	0x000000ff
        /*01f4*/ 	.word	0x00000040
        /*01f8*/ 	.short	0x0100
        /*01fa*/ 	.byte	0x07
	.zero		1


	//   ....[17]....
        /*01fc*/ 	.word	0x00000710
        /*0200*/ 	.word	0x000000ff
        /*0204*/ 	.word	0x00000110
        /*0208*/ 	.short	0x0100
        /*020a*/ 	.byte	0x07
	.zero		1


	//   ....[18]....
        /*020c*/ 	.word	0x00000720
        /*0210*/ 	.word	0x000000ff
        /*0214*/ 	.word	0x00000048
        /*0218*/ 	.short	0x0100
        /*021a*/ 	.byte	0x07
	.zero		1


	//   ....[19]....
        /*021c*/ 	.word	0x00000730
        /*0220*/ 	.word	0x000000ff
        /*0224*/ 	.word	0x00000118
        /*0228*/ 	.short	0x0100
        /*022a*/ 	.byte	0x07
	.zero		1


	//   ....[20]....
        /*022c*/ 	.word	0x00000740
        /*0230*/ 	.word	0x000000ff
        /*0234*/ 	.word	0x00000050
        /*0238*/ 	.short	0x0100
        /*023a*/ 	.byte	0x07
	.zero		1


	//   ....[21]....
        /*023c*/ 	.word	0x00000750
        /*0240*/ 	.word	0x000000ff
        /*0244*/ 	.word	0x00000120
        /*0248*/ 	.short	0x0100
        /*024a*/ 	.byte	0x07
	.zero		1


	//   ....[22]....
        /*024c*/ 	.word	0x00000760
        /*0250*/ 	.word	0x000000ff
        /*0254*/ 	.word	0x00000058
        /*0258*/ 	.short	0x0100
        /*025a*/ 	.byte	0x07
	.zero		1


	//   ....[23]....
        /*025c*/ 	.word	0x00000770
        /*0260*/ 	.word	0x000000ff
        /*0264*/ 	.word	0x00000128
        /*0268*/ 	.short	0x0100
        /*026a*/ 	.byte	0x07
	.zero		1


	//   ....[24]....
        /*026c*/ 	.word	0x00000780
        /*0270*/ 	.word	0x000000ff
        /*0274*/ 	.word	0x00000060
        /*0278*/ 	.short	0x0100
        /*027a*/ 	.byte	0x07
	.zero		1


	//   ....[25]....
        /*027c*/ 	.word	0x00000790
        /*0280*/ 	.word	0x000000ff
        /*0284*/ 	.word	0x00000130
        /*0288*/ 	.short	0x0100
        /*028a*/ 	.byte	0x07
	.zero		1


	//   ....[26]....
        /*028c*/ 	.word	0x000007a0
        /*0290*/ 	.word	0x000000ff
        /*0294*/ 	.word	0x00000068
        /*0298*/ 	.short	0x0100
        /*029a*/ 	.byte	0x07
	.zero		1


	//   ....[27]....
        /*029c*/ 	.word	0x000007b0
        /*02a0*/ 	.word	0x000000ff
        /*02a4*/ 	.word	0x00000138
        /*02a8*/ 	.short	0x0100
        /*02aa*/ 	.byte	0x07
	.zero		1


	//   ....[28]....
        /*02ac*/ 	.word	0x000007c0
        /*02b0*/ 	.word	0x000000ff
        /*02b4*/ 	.word	0x00000070
        /*02b8*/ 	.short	0x0100
        /*02ba*/ 	.byte	0x07
	.zero		1


	//   ....[29]....
        /*02bc*/ 	.word	0x000007d0
        /*02c0*/ 	.word	0x000000ff
        /*02c4*/ 	.word	0x00000140
        /*02c8*/ 	.short	0x0100
        /*02ca*/ 	.byte	0x07
	.zero		1


	//   ....[30]....
        /*02cc*/ 	.word	0x000007e0
        /*02d0*/ 	.word	0x000000ff
        /*02d4*/ 	.word	0x00000078
        /*02d8*/ 	.short	0x0100
        /*02da*/ 	.byte	0x07
	.zero		1


	//   ....[31]....
        /*02dc*/ 	.word	0x000007f0
        /*02e0*/ 	.word	0x000000ff
        /*02e4*/ 	.word	0x00000148
        /*02e8*/ 	.short	0x0100
        /*02ea*/ 	.byte	0x07
	.zero		1


	//   ....[32]....
        /*02ec*/ 	.word	0x00000800
        /*02f0*/ 	.word	0x000000ff
        /*02f4*/ 	.word	0x00000080
        /*02f8*/ 	.short	0x0100
        /*02fa*/ 	.byte	0x07
	.zero		1


	//   ....[33]....
        /*02fc*/ 	.word	0x00000810
        /*0300*/ 	.word	0x000000ff
        /*0304*/ 	.word	0x00000150
        /*0308*/ 	.short	0x0100
        /*030a*/ 	.byte	0x07
	.zero		1


	//   ....[34]....
        /*030c*/ 	.word	0x00000820
        /*0310*/ 	.word	0x000000ff
        /*0314*/ 	.word	0x00000088
        /*0318*/ 	.short	0x0100
        /*031a*/ 	.byte	0x07
	.zero		1


	//   ....[35]....
        /*031c*/ 	.word	0x00000830
        /*0320*/ 	.word	0x000000ff
        /*0324*/ 	.word	0x00000158
        /*0328*/ 	.short	0x0100
        /*032a*/ 	.byte	0x07
	.zero		1


	//   ....[36]....
        /*032c*/ 	.word	0x00000840
        /*0330*/ 	.word	0x000000ff
        /*0334*/ 	.word	0x00000090
        /*0338*/ 	.short	0x0100
        /*033a*/ 	.byte	0x07
	.zero		1


	//   ....[37]....
        /*033c*/ 	.word	0x00000850
        /*0340*/ 	.word	0x000000ff
        /*0344*/ 	.word	0x00000160
        /*0348*/ 	.short	0x0100
        /*034a*/ 	.byte	0x07
	.zero		1


	//   ....[38]....
        /*034c*/ 	.word	0x00000860
        /*0350*/ 	.word	0x000000ff
        /*0354*/ 	.word	0x00000098
        /*0358*/ 	.short	0x0100
        /*035a*/ 	.byte	0x07
	.zero		1


	//   ....[39]....
        /*035c*/ 	.word	0x00000870
        /*0360*/ 	.word	0x000000ff
        /*0364*/ 	.word	0x00000168
        /*0368*/ 	.short	0x0100
        /*036a*/ 	.byte	0x07
	.zero		1


	//   ....[40]....
        /*036c*/ 	.word	0x00000880
        /*0370*/ 	.word	0x000000ff
        /*0374*/ 	.word	0x000000a0
        /*0378*/ 	.short	0x0100
        /*037a*/ 	.byte	0x07
	.zero		1


	//   ....[41]....
        /*037c*/ 	.word	0x00000890
        /*0380*/ 	.word	0x000000ff
        /*0384*/ 	.word	0x00000170
        /*0388*/ 	.short	0x0100
        /*038a*/ 	.byte	0x07
	.zero		1


	//   ....[42]....
        /*038c*/ 	.word	0x000008a0
        /*0390*/ 	.word	0x000000ff
        /*0394*/ 	.word	0x000000a8
        /*0398*/ 	.short	0x0100
        /*039a*/ 	.byte	0x07
	.zero		1


	//   ....[43]....
        /*039c*/ 	.word	0x000008b0
        /*03a0*/ 	.word	0x000000ff
        /*03a4*/ 	.word	0x00000178
        /*03a8*/ 	.short	0x0100
        /*03aa*/ 	.byte	0x07
	.zero		1


	//   ....[44]....
        /*03ac*/ 	.word	0x000008c0
        /*03b0*/ 	.word	0x000000ff
        /*03b4*/ 	.word	0x000000b0
        /*03b8*/ 	.short	0x0100
        /*03ba*/ 	.byte	0x07
	.zero		1


	//   ....[45]....
        /*03bc*/ 	.word	0x000008d0
        /*03c0*/ 	.word	0x000000ff
        /*03c4*/ 	.word	0x00000180
        /*03c8*/ 	.short	0x0100
        /*03ca*/ 	.byte	0x07
	.zero		1


	//   ....[46]....
        /*03cc*/ 	.word	0x000008e0
        /*03d0*/ 	.word	0x000000ff
        /*03d4*/ 	.word	0x000000b8
        /*03d8*/ 	.short	0x0100
        /*03da*/ 	.byte	0x07
	.zero		1


	//   ....[47]....
        /*03dc*/ 	.word	0x000008f0
        /*03e0*/ 	.word	0x000000ff
        /*03e4*/ 	.word	0x00000188
        /*03e8*/ 	.short	0x0100
        /*03ea*/ 	.byte	0x07
	.zero		1


	//   ....[48]....
        /*03ec*/ 	.word	0x00000900
        /*03f0*/ 	.word	0x000000ff
        /*03f4*/ 	.word	0x000000c0
        /*03f8*/ 	.short	0x0100
        /*03fa*/ 	.byte	0x07
	.zero		1


	//   ....[49]....
        /*03fc*/ 	.word	0x00000910
        /*0400*/ 	.word	0x000000ff
        /*0404*/ 	.word	0x00000190
        /*0408*/ 	.short	0x0100
        /*040a*/ 	.byte	0x07
	.zero		1


	//   ....[50]....
        /*040c*/ 	.word	0x00000920
        /*0410*/ 	.word	0x000000ff
        /*0414*/ 	.word	0x000000c8
        /*0418*/ 	.short	0x0100
        /*041a*/ 	.byte	0x07
	.zero		1


	//   ....[51]....
        /*041c*/ 	.word	0x00000930
        /*0420*/ 	.word	0x000000ff
        /*0424*/ 	.word	0x00000198
        /*0428*/ 	.short	0x0100
        /*042a*/ 	.byte	0x07
	.zero		1


	//   ....[52]....
        /*042c*/ 	.word	0x00000a70
        /*0430*/ 	.word	0x000000ff
        /*0434*/ 	.word	0x000001a0
        /*0438*/ 	.short	0x0100
        /*043a*/ 	.byte	0x07
	.zero		1


	//   ....[53]....
        /*043c*/ 	.word	0x00000a80
        /*0440*/ 	.word	0x000000ff
        /*0444*/ 	.word	0x000001b8
        /*0448*/ 	.short	0x0100
        /*044a*/ 	.byte	0x07
	.zero		1


	//   ....[54]....
        /*044c*/ 	.word	0x00000a90
        /*0450*/ 	.word	0x000000ff
        /*0454*/ 	.word	0x000001a8
        /*0458*/ 	.short	0x0100
        /*045a*/ 	.byte	0x07
	.zero		1


	//   ....[55]....
        /*045c*/ 	.word	0x00000aa0
        /*0460*/ 	.word	0x000000ff
        /*0464*/ 	.word	0x000001c0
        /*0468*/ 	.short	0x0100
        /*046a*/ 	.byte	0x07
	.zero		1


	//   ....[56]....
        /*046c*/ 	.word	0x00000ab0
        /*0470*/ 	.word	0x000000ff
        /*0474*/ 	.word	0x000001b0
        /*0478*/ 	.short	0x0100
        /*047a*/ 	.byte	0x07
	.zero		1


	//   ....[57]....
        /*047c*/ 	.word	0x00000ac0
        /*0480*/ 	.word	0x000000ff
        /*0484*/ 	.word	0x000001c8
        /*0488*/ 	.short	0x0100
        /*048a*/ 	.byte	0x07
	.zero		1


	//   ....[58]....
        /*048c*/ 	.word	0x00000bb0
        /*0490*/ 	.word	0x000000ff
        /*0494*/ 	.word	0x000001d0
        /*0498*/ 	.short	0x0100
        /*049a*/ 	.byte	0x06
	.zero		1


	//   ....[59]....
        /*049c*/ 	.word	0x00000bc0
        /*04a0*/ 	.word	0x000000ff
        /*04a4*/ 	.word	0x000001d8
        /*04a8*/ 	.short	0x0100
        /*04aa*/ 	.byte	0x06
	.zero		1


	//   ....[60]....
        /*04ac*/ 	.word	0x00000d00
        /*04b0*/ 	.word	0x000000ff
        /*04b4*/ 	.word	0x000001e0
        /*04b8*/ 	.short	0x0100
        /*04ba*/ 	.byte	0x06
	.zero		1


	//   ....[61]....
        /*04bc*/ 	.word	0x00000d10
        /*04c0*/ 	.word	0x000000ff
        /*04c4*/ 	.word	0x000001e8
        /*04c8*/ 	.short	0x0100
        /*04ca*/ 	.byte	0x06
	.zero		1


	//   ....[62]....
        /*04cc*/ 	.word	0x00000e40
        /*04d0*/ 	.word	0x000000ff
        /*04d4*/ 	.word	0x000001f0
        /*04d8*/ 	.short	0x0100
        /*04da*/ 	.byte	0x07
	.zero		1


	//   ....[63]....
        /*04dc*/ 	.word	0x00000e50
        /*04e0*/ 	.word	0x000000ff
        /*04e4*/ 	.word	0x00000200
        /*04e8*/ 	.short	0x0100
        /*04ea*/ 	.byte	0x07
	.zero		1


	//   ....[64]....
        /*04ec*/ 	.word	0x00000e60
        /*04f0*/ 	.word	0x000000ff
        /*04f4*/ 	.word	0x000001f8
        /*04f8*/ 	.short	0x0100
        /*04fa*/ 	.byte	0x07
	.zero		1


	//   ....[65]....
        /*04fc*/ 	.word	0x00000e70
        /*0500*/ 	.word	0x000000ff
        /*0504*/ 	.word	0x00000208
        /*0508*/ 	.short	0x0100
        /*050a*/ 	.byte	0x07
	.zero		1


	//   ....[66]....
        /*050c*/ 	.word	0x00001940
        /*0510*/ 	.word	0x000000ff
        /*0514*/ 	.word	0x000000d0
        /*0518*/ 	.short	0x010a
        /*051a*/ 	.byte	0x04
	.zero		1


	//   ....[67]....
        /*051c*/ 	.word	0x00001bf0
        /*0520*/ 	.word	0x000000ff
        /*0524*/ 	.word	0x000000d0
        /*0528*/ 	.short	0x010a
        /*052a*/ 	.byte	0x09
	.zero		1


	//   ....[68]....
        /*052c*/ 	.word	0x00001d80
        /*0530*/ 	.word	0x000000ff
        /*0534*/ 	.word	0x000000d0
        /*0538*/ 	.short	0x010a
        /*053a*/ 	.byte	0x08
	.zero		1


	//   ....[69]....
        /*053c*/ 	.word	0x00001f70
        /*0540*/ 	.word	0x000000ff
        /*0544*/ 	.word	0x000001d8
        /*0548*/ 	.short	0x0101
        /*054a*/ 	.byte	0x1e
	.zero		1


	//   ....[70]....
        /*054c*/ 	.word	0x00001f90
        /*0550*/ 	.word	0x000000ff
        /*0554*/ 	.word	0x000000d0
        /*0558*/ 	.short	0x010a
        /*055a*/ 	.byte	0x04
	.zero		1


	//   ....[71]....
        /*055c*/ 	.word	0x00002220
        /*0560*/ 	.word	0x000000ff
        /*0564*/ 	.word	0x000000d0
        /*0568*/ 	.short	0x010a
        /*056a*/ 	.byte	0x09
	.zero		1


	//   ....[72]....
        /*056c*/ 	.word	0x000023b0
        /*0570*/ 	.word	0x000000ff
        /*0574*/ 	.word	0x000000d0
        /*0578*/ 	.short	0x010a
        /*057a*/ 	.byte	0x08
	.zero		1


	//   ....[73]....
        /*057c*/ 	.word	0x000025e0
        /*0580*/ 	.word	0x000000ff
        /*0584*/ 	.word	0x000001e0
        /*0588*/ 	.short	0x010a
        /*058a*/ 	.byte	0x1e
	.zero		1


	//   ....[74]....
        /*058c*/ 	.word	0x000026a0
        /*0590*/ 	.word	0x000000ff
        /*0594*/ 	.word	0x00000000
        /*0598*/ 	.short	0x0101
        /*059a*/ 	.byte	0x04
	.zero		1


	//   ....[75]....
        /*059c*/ 	.word	0x00002b90
        /*05a0*/ 	.word	0x000000ff
        /*05a4*/ 	.word	0x00000000
        /*05a8*/ 	.short	0x010a
        /*05aa*/ 	.byte	0x04
	.zero		1


	//   ....[76]....
        /*05ac*/ 	.word	0x00002c20
        /*05b0*/ 	.word	0x000000ff
        /*05b4*/ 	.word	0x00000000
        /*05b8*/ 	.short	0x010a
        /*05ba*/ 	.byte	0x04
	.zero		1


	//   ....[77]....
        /*05bc*/ 	.word	0x00002cb0
        /*05c0*/ 	.word	0x000000ff
        /*05c4*/ 	.word	0x00000000
        /*05c8*/ 	.short	0x010a
        /*05ca*/ 	.byte	0x04
	.zero		1


	//   ....[78]....
        /*05cc*/ 	.word	0x00002d40
        /*05d0*/ 	.word	0x000000ff
        /*05d4*/ 	.word	0x00000000
        /*05d8*/ 	.short	0x010a
        /*05da*/ 	.byte	0x04
	.zero		1


	//   ....[79]....
        /*05dc*/ 	.word	0x00002dd0
        /*05e0*/ 	.word	0x000000ff
        /*05e4*/ 	.word	0x00000000
        /*05e8*/ 	.short	0x010a
        /*05ea*/ 	.byte	0x04
	.zero		1


	//   ....[80]....
        /*05ec*/ 	.word	0x00002e60
        /*05f0*/ 	.word	0x000000ff
        /*05f4*/ 	.word	0x00000000
        /*05f8*/ 	.short	0x010a
        /*05fa*/ 	.byte	0x04
	.zero		1


	//   ....[81]....
        /*05fc*/ 	.word	0x00002ef0
        /*0600*/ 	.word	0x000000ff
        /*0604*/ 	.word	0x00000000
        /*0608*/ 	.short	0x010a
        /*060a*/ 	.byte	0x04
	.zero		1


	//   ....[82]....
        /*060c*/ 	.word	0x00002f80
        /*0610*/ 	.word	0x000000ff
        /*0614*/ 	.word	0x00000000
        /*0618*/ 	.short	0x010a
        /*061a*/ 	.byte	0x04
	.zero		1


	//   ....[83]....
        /*061c*/ 	.word	0x00003010
        /*0620*/ 	.word	0x000000ff
        /*0624*/ 	.word	0x00000000
        /*0628*/ 	.short	0x010a
        /*062a*/ 	.byte	0x04
	.zero		1


	//   ....[84]....
        /*062c*/ 	.word	0x000030a0
        /*0630*/ 	.word	0x000000ff
        /*0634*/ 	.word	0x00000000
        /*0638*/ 	.short	0x010a
        /*063a*/ 	.byte	0x04
	.zero		1


	//   ....[85]....
        /*063c*/ 	.word	0x00003130
        /*0640*/ 	.word	0x000000ff
        /*0644*/ 	.word	0x00000000
        /*0648*/ 	.short	0x010a
        /*064a*/ 	.byte	0x04
	.zero		1


	//   ....[86]....
        /*064c*/ 	.word	0x000031c0
        /*0650*/ 	.word	0x000000ff
        /*0654*/ 	.word	0x00000000
        /*0658*/ 	.short	0x010a
        /*065a*/ 	.byte	0x04
	.zero		1


	//   ....[87]....
        /*065c*/ 	.word	0x00003250
        /*0660*/ 	.word	0x000000ff
        /*0664*/ 	.word	0x00000000
        /*0668*/ 	.short	0x010a
        /*066a*/ 	.byte	0x04
	.zero		1


	//   ....[88]....
        /*066c*/ 	.word	0x000032e0
        /*0670*/ 	.word	0x000000ff
        /*0674*/ 	.word	0x00000000
        /*0678*/ 	.short	0x010a
        /*067a*/ 	.byte	0x04
	.zero		1


	//   ....[89]....
        /*067c*/ 	.word	0x00003370
        /*0680*/ 	.word	0x000000ff
        /*0684*/ 	.word	0x00000000
        /*0688*/ 	.short	0x010a
        /*068a*/ 	.byte	0x04
	.zero		1


	//   ....[90]....
        /*068c*/ 	.word	0x00003400
        /*0690*/ 	.word	0x000000ff
        /*0694*/ 	.word	0x00000000
        /*0698*/ 	.short	0x010a
        /*069a*/ 	.byte	0x04
	.zero		1


	//   ....[91]....
        /*069c*/ 	.word	0x00003490
        /*06a0*/ 	.word	0x000000ff
        /*06a4*/ 	.word	0x00000000
        /*06a8*/ 	.short	0x010a
        /*06aa*/ 	.byte	0x04
	.zero		1


	//   ....[92]....
        /*06ac*/ 	.word	0x00003520
        /*06b0*/ 	.word	0x000000ff
        /*06b4*/ 	.word	0x00000000
        /*06b8*/ 	.short	0x010a
        /*06ba*/ 	.byte	0x04
	.zero		1


	//   ....[93]....
        /*06bc*/ 	.word	0x000035b0
        /*06c0*/ 	.word	0x000000ff
        /*06c4*/ 	.word	0x00000000
        /*06c8*/ 	.short	0x010a
        /*06ca*/ 	.byte	0x04
	.zero		1


	//   ....[94]....
        /*06cc*/ 	.word	0x00003640
        /*06d0*/ 	.word	0x000000ff
        /*06d4*/ 	.word	0x00000000
        /*06d8*/ 	.short	0x010a
        /*06da*/ 	.byte	0x04
	.zero		1


	//   ....[95]....
        /*06dc*/ 	.word	0x000036d0
        /*06e0*/ 	.word	0x000000ff
        /*06e4*/ 	.word	0x00000000
        /*06e8*/ 	.short	0x010a
        /*06ea*/ 	.byte	0x04
	.zero		1


	//   ....[96]....
        /*06ec*/ 	.word	0x00003760
        /*06f0*/ 	.word	0x000000ff
        /*06f4*/ 	.word	0x00000000
        /*06f8*/ 	.short	0x010a
        /*06fa*/ 	.byte	0x04
	.zero		1


	//   ....[97]....
        /*06fc*/ 	.word	0x000037f0
        /*0700*/ 	.word	0x000000ff
        /*0704*/ 	.word	0x00000000
        /*0708*/ 	.short	0x010a
        /*070a*/ 	.byte	0x04
	.zero		1


	//   ....[98]....
        /*070c*/ 	.word	0x00003880
        /*0710*/ 	.word	0x000000ff
        /*0714*/ 	.word	0x00000000
        /*0718*/ 	.short	0x010a
        /*071a*/ 	.byte	0x04
	.zero		1


	//   ....[99]....
        /*071c*/ 	.word	0x00003910
        /*0720*/ 	.word	0x000000ff
        /*0724*/ 	.word	0x00000000
        /*0728*/ 	.short	0x010a
        /*072a*/ 	.byte	0x04
	.zero		1


	//   ....[100]....
        /*072c*/ 	.word	0x000039b0
        /*0730*/ 	.word	0x00000000
        /*0734*/ 	.word	0x00000000
        /*0738*/ 	.short	0x010a
        /*073a*/ 	.byte	0xff
	.zero		1


	//   ....[101]....
        /*073c*/ 	.word	0x00003ae0
        /*0740*/ 	.word	0x000000ff
        /*0744*/ 	.word	0x000001e8
        /*0748*/ 	.short	0x010a
        /*074a*/ 	.byte	0x2d
	.zero		1


	//   ....[102]....
        /*074c*/ 	.word	0x00003b80
        /*0750*/ 	.word	0x000000ff
        /*0754*/ 	.word	0x000001e0
        /*0758*/ 	.short	0x010a
        /*075a*/ 	.byte	0x2d
	.zero		1


	//   ....[103]....
        /*075c*/ 	.word	0x00003c20
        /*0760*/ 	.word	0x000000ff
        /*0764*/ 	.word	0x00000000
        /*0768*/ 	.short	0x0101
        /*076a*/ 	.byte	0x06
	.zero		1


	//   ....[104]....
        /*076c*/ 	.word	0x00003c60
        /*0770*/ 	.word	0x000000ff
        /*0774*/ 	.word	0x000001e8
        /*0778*/ 	.short	0x0106
        /*077a*/ 	.byte	0x2d
	.zero		1


	//   ....[105]....
        /*077c*/ 	.word	0x00003ca0
        /*0780*/ 	.word	0x00000000
        /*0784*/ 	.word	0x000001e8
        /*0788*/ 	.short	0x010a
        /*078a*/ 	.byte	0xff
	.zero		1


	//   ....[106]....
        /*078c*/ 	.word	0x000041c0
        /*0790*/ 	.word	0x000000ff
        /*0794*/ 	.word	0x000001e0
        /*0798*/ 	.short	0x010a
        /*079a*/ 	.byte	0x06
	.zero		1


	//   ....[107]....
        /*079c*/ 	.word	0x00004270
        /*07a0*/ 	.word	0x000000ff
        /*07a4*/ 	.word	0x00000000
        /*07a8*/ 	.short	0x0101
        /*07aa*/ 	.byte	0x05
	.zero		1


	//   ....[108]....
        /*07ac*/ 	.word	0x00004280
        /*07b0*/ 	.word	0x000000ff
        /*07b4*/ 	.word	0x00000200
        /*07b8*/ 	.short	0x010a
        /*07ba*/ 	.byte	0x08
	.zero		1


	//   ....[109]....
        /*07bc*/ 	.word	0x00004310
        /*07c0*/ 	.word	0x000000ff
        /*07c4*/ 	.word	0x00000000
        /*07c8*/ 	.short	0x010a
        /*07ca*/ 	.byte	0x04
	.zero		1


	//   ....[110]....
        /*07cc*/ 	.word	0x00004380
        /*07d0*/ 	.word	0x000000ff
        /*07d4*/ 	.word	0x00000000
        /*07d8*/ 	.short	0x010a
        /*07da*/ 	.byte	0x07
	.zero		1


	//   ....[111]....
        /*07dc*/ 	.word	0x000044b0
        /*07e0*/ 	.word	0x000000ff
        /*07e4*/ 	.word	0x00000000
        /*07e8*/ 	.short	0x010a
        /*07ea*/ 	.byte	0x04
	.zero		1


	//   ....[112]....
        /*07ec*/ 	.word	0x00004700
        /*07f0*/ 	.word	0x000000ff
        /*07f4*/ 	.word	0x00000000
        /*07f8*/ 	.short	0x010a
        /*07fa*/ 	.byte	0x05
	.zero		1


	//   ....[113]....
        /*07fc*/ 	.word	0x00004790
        /*0800*/ 	.word	0x000000ff
        /*0804*/ 	.word	0x00000000
        /*0808*/ 	.short	0x010a
        /*080a*/ 	.byte	0x07
	.zero		1


	//   ....[114]....
        /*080c*/ 	.word	0x00004c50
        /*0810*/ 	.word	0x000000ff
        /*0814*/ 	.word	0x000001e0
        /*0818*/ 	.short	0x010a
        /*081a*/ 	.byte	0x0f
	.zero		1


	//   ....[115]....
        /*081c*/ 	.word	0x00004cf0
        /*0820*/ 	.word	0x000000ff
        /*0824*/ 	.word	0x00000000
        /*0828*/ 	.short	0x0101
        /*082a*/ 	.byte	0x0e
	.zero		1


	//   ....[116]....
        /*082c*/ 	.word	0x00005010
        /*0830*/ 	.word	0x000000ff
        /*0834*/ 	.word	0x000001d8
        /*0838*/ 	.short	0x010a
        /*083a*/ 	.byte	0x0f
	.zero		1


	//   ....[117]....
        /*083c*/ 	.word	0x00005230
        /*0840*/ 	.word	0x000000ff
        /*0844*/ 	.word	0x000001b8
        /*0848*/ 	.short	0x010a
        /*084a*/ 	.byte	0x13
	.zero		1


	//   ....[118]....
        /*084c*/ 	.word	0x00005540
        /*0850*/ 	.word	0x000000ff
        /*0854*/ 	.word	0x000001a0
        /*0858*/ 	.short	0x010b
        /*085a*/ 	.byte	0x13
	.zero		1


	//   ....[119]....
        /*085c*/ 	.word	0x000055c0
        /*0860*/ 	.word	0x000000ff
        /*0864*/ 	.word	0x00000000
        /*0868*/ 	.short	0x0101
        /*086a*/ 	.byte	0x15
	.zero		1


	//   ....[120]....
        /*086c*/ 	.word	0x000055f0
        /*0870*/ 	.word	0x000000ff
        /*0874*/ 	.word	0x000001b8
        /*0878*/ 	.short	0x010a
        /*087a*/ 	.byte	0x11
	.zero		1


	//   ....[121]....
        /*087c*/ 	.word	0x000057b0
        /*0880*/ 	.word	0x000000ff
        /*0884*/ 	.word	0x000001a0
        /*0888*/ 	.short	0x010b
        /*088a*/ 	.byte	0x11
	.zero		1


	//   ....[122]....
        /*088c*/ 	.word	0x00005820
        /*0890*/ 	.word	0x000000ff
        /*0894*/ 	.word	0x00000000
        /*0898*/ 	.short	0x0101
        /*089a*/ 	.byte	0x14
	.zero		1


	//   ....[123]....
        /*089c*/ 	.word	0x00005870
        /*08a0*/ 	.word	0x000000ff
        /*08a4*/ 	.word	0x00000000
        /*08a8*/ 	.short	0x010a
        /*08aa*/ 	.byte	0x04
	.zero		1


	//   ....[124]....
        /*08ac*/ 	.word	0x00005900
        /*08b0*/ 	.word	0x000000ff
        /*08b4*/ 	.word	0x00000000
        /*08b8*/ 	.short	0x010a
        /*08ba*/ 	.byte	0x04
	.zero		1


	//   ....[125]....
        /*08bc*/ 	.word	0x000059a0
        /*08c0*/ 	.word	0x00000000
        /*08c4*/ 	.word	0x00000000
        /*08c8*/ 	.short	0x010a
        /*08ca*/ 	.byte	0xff
	.zero		1


	//   ....[126]....
        /*08cc*/ 	.word	0x00005d30
        /*08d0*/ 	.word	0x000000ff
        /*08d4*/ 	.word	0x000001e0
        /*08d8*/ 	.short	0x010a
        /*08da*/ 	.byte	0x32
	.zero		1


	//   ....[127]....
        /*08dc*/ 	.word	0x00005e50
        /*08e0*/ 	.word	0x000000ff
        /*08e4*/ 	.word	0x00000000
        /*08e8*/ 	.short	0x0101
        /*08ea*/ 	.byte	0x04
	.zero		1


	//   ....[128]....
        /*08ec*/ 	.word	0x00006890
        /*08f0*/ 	.word	0x00000000
        /*08f4*/ 	.word	0x000001a0
        /*08f8*/ 	.short	0x010a
        /*08fa*/ 	.byte	0xff
	.zero		1


	//   ....[129]....
        /*08fc*/ 	.word	0x00006910
        /*0900*/ 	.word	0x00000054
        /*0904*/ 	.word	0x000001f0
        /*0908*/ 	.short	0x010a
        /*090a*/ 	.byte	0xff
	.zero		1


	//   ....[130]....
        /*090c*/ 	.word	0x000069f0
        /*0910*/ 	.word	0x00000000
        /*0914*/ 	.word	0x000001a0
        /*0918*/ 	.short	0x010a
        /*091a*/ 	.byte	0xff
	.zero		1


	//   ....[131]....
        /*091c*/ 	.word	0x00006b80
        /*0920*/ 	.word	0x00000054
        /*0924*/ 	.word	0x000001f0
        /*0928*/ 	.short	0x010a
        /*092a*/ 	.byte	0xff
	.zero		1


	//   ....[132]....
        /*092c*/ 	.word	0x00007360
        /*0930*/ 	.word	0x00000000
        /*0934*/ 	.word	0x00000000
        /*0938*/ 	.short	0x0101
        /*093a*/ 	.byte	0xff
	.zero		1


	//   ....[133]....
        /*093c*/ 	.word	0x00007370
        /*0940*/ 	.word	0x00000003
        /*0944*/ 	.word	0x000001a0
        /*0948*/ 	.short	0x010a
        /*094a*/ 	.byte	0xff
	.zero		1


	//   ....[134]....
        /*094c*/ 	.word	0x00007430
        /*0950*/ 	.word	0x00000003
        /*0954*/ 	.word	0x000001a0
        /*0958*/ 	.short	0x010a
        /*095a*/ 	.byte	0xff
	.zero		1


	//   ....[135]....
        /*095c*/ 	.word	0x00007770
        /*0960*/ 	.word	0x000000ff
        /*0964*/ 	.word	0x00000000
        /*0968*/ 	.short	0x0101
        /*096a*/ 	.byte	0x05
	.zero		1


	//   ....[136]....
        /*096c*/ 	.word	0x00007d30
        /*0970*/ 	.word	0x00000002
        /*0974*/ 	.word	0x00000000
        /*0978*/ 	.short	0x0101
        /*097a*/ 	.byte	0xff
	.zero		1


	//   ....[137]....
        /*097c*/ 	.word	0x00007f70
        /*0980*/ 	.word	0x000000ff
        /*0984*/ 	.word	0x00000000
        /*0988*/ 	.short	0x0101
        /*098a*/ 	.byte	0x04
	.zero		1


	//   ....[138]....
        /*098c*/ 	.word	0x00007fa0
        /*0990*/ 	.word	0x00000002
        /*0994*/ 	.word	0x000000d0
        /*0998*/ 	.short	0x010a
        /*099a*/ 	.byte	0xff
	.zero		1


	//   ....[139]....
        /*099c*/ 	.word	0x00008000
        /*09a0*/ 	.word	0x00000002
        /*09a4*/ 	.word	0x000000d0
        /*09a8*/ 	.short	0x010a
        /*09aa*/ 	.byte	0xff
	.zero		1


	//   ....[140]....
        /*09ac*/ 	.word	0x00008060
        /*09b0*/ 	.word	0x00000002
        /*09b4*/ 	.word	0x000001e0
        /*09b8*/ 	.short	0x010a
        /*09ba*/ 	.byte	0xff
	.zero		1


	//   ....[141]....
        /*09bc*/ 	.word	0x000080c0
        /*09c0*/ 	.word	0x00000000
        /*09c4*/ 	.word	0x00000000
        /*09c8*/ 	.short	0x010a
        /*09ca*/ 	.byte	0xff
	.zero		1


	//   ....[142]....
        /*09cc*/ 	.word	0x00008120
        /*09d0*/ 	.word	0x00000000
        /*09d4*/ 	.word	0x00000000
        /*09d8*/ 	.short	0x010a
        /*09da*/ 	.byte	0xff
	.zero		1


	//   ....[143]....
        /*09dc*/ 	.word	0x00008180
        /*09e0*/ 	.word	0x00000000
        /*09e4*/ 	.word	0x00000000
        /*09e8*/ 	.short	0x010a
        /*09ea*/ 	.byte	0xff
	.zero		1


	//   ....[144]....
        /*09ec*/ 	.word	0x000081e0
        /*09f0*/ 	.word	0x00000000
        /*09f4*/ 	.word	0x00000000
        /*09f8*/ 	.short	0x010a
        /*09fa*/ 	.byte	0xff
	.zero		1


	//   ....[145]....
        /*09fc*/ 	.word	0x00008240
        /*0a00*/ 	.word	0x00000000
        /*0a04*/ 	.word	0x00000000
        /*0a08*/ 	.short	0x010a
        /*0a0a*/ 	.byte	0xff
	.zero		1


	//   ....[146]....
        /*0a0c*/ 	.word	0x000082a0
        /*0a10*/ 	.word	0x00000000
        /*0a14*/ 	.word	0x00000000
        /*0a18*/ 	.short	0x010a
        /*0a1a*/ 	.byte	0xff
	.zero		1


	//   ....[147]....
        /*0a1c*/ 	.word	0x00008300
        /*0a20*/ 	.word	0x00000000
        /*0a24*/ 	.word	0x00000000
        /*0a28*/ 	.short	0x010a
        /*0a2a*/ 	.byte	0xff
	.zero		1


	//   ....[148]....
        /*0a2c*/ 	.word	0x00008360
        /*0a30*/ 	.word	0x00000000
        /*0a34*/ 	.word	0x00000000
        /*0a38*/ 	.short	0x010a
        /*0a3a*/ 	.byte	0xff
	.zero		1


	//   ....[149]....
        /*0a3c*/ 	.word	0x000083c0
        /*0a40*/ 	.word	0x00000000
        /*0a44*/ 	.word	0x00000000
        /*0a48*/ 	.short	0x010a
        /*0a4a*/ 	.byte	0xff
	.zero		1


	//   ....[150]....
        /*0a4c*/ 	.word	0x00008420
        /*0a50*/ 	.word	0x00000000
        /*0a54*/ 	.word	0x00000000
        /*0a58*/ 	.short	0x010a
        /*0a5a*/ 	.byte	0xff
	.zero		1


	//   ....[151]....
        /*0a5c*/ 	.word	0x00008480
        /*0a60*/ 	.word	0x00000000
        /*0a64*/ 	.word	0x00000000
        /*0a68*/ 	.short	0x010a
        /*0a6a*/ 	.byte	0xff
	.zero		1


	//   ....[152]....
        /*0a6c*/ 	.word	0x000084e0
        /*0a70*/ 	.word	0x00000000
        /*0a74*/ 	.word	0x00000000
        /*0a78*/ 	.short	0x010a
        /*0a7a*/ 	.byte	0xff
	.zero		1


	//   ....[153]....
        /*0a7c*/ 	.word	0x00008540
        /*0a80*/ 	.word	0x00000000
        /*0a84*/ 	.word	0x00000000
        /*0a88*/ 	.short	0x010a
        /*0a8a*/ 	.byte	0xff
	.zero		1


	//   ....[154]....
        /*0a8c*/ 	.word	0x000085a0
        /*0a90*/ 	.word	0x00000000
        /*0a94*/ 	.word	0x00000000
        /*0a98*/ 	.short	0x010a
        /*0a9a*/ 	.byte	0xff
	.zero		1


	//   ....[155]....
        /*0a9c*/ 	.word	0x00008600
        /*0aa0*/ 	.word	0x00000000
        /*0aa4*/ 	.word	0x00000000
        /*0aa8*/ 	.short	0x010a
        /*0aaa*/ 	.byte	0xff
	.zero		1


	//   ....[156]....
        /*0aac*/ 	.word	0x00008660
        /*0ab0*/ 	.word	0x00000000
        /*0ab4*/ 	.word	0x00000000
        /*0ab8*/ 	.short	0x010a
        /*0aba*/ 	.byte	0xff
	.zero		1


	//   ....[157]....
        /*0abc*/ 	.word	0x000086c0
        /*0ac0*/ 	.word	0x00000000
        /*0ac4*/ 	.word	0x00000000
        /*0ac8*/ 	.short	0x010a
        /*0aca*/ 	.byte	0xff
	.zero		1


	//   ....[158]....
        /*0acc*/ 	.word	0x00008720
        /*0ad0*/ 	.word	0x00000000
        /*0ad4*/ 	.word	0x00000000
        /*0ad8*/ 	.short	0x010a
        /*0ada*/ 	.byte	0xff
	.zero		1


	//   ....[159]....
        /*0adc*/ 	.word	0x00008780
        /*0ae0*/ 	.word	0x00000000
        /*0ae4*/ 	.word	0x00000000
        /*0ae8*/ 	.short	0x010a
        /*0aea*/ 	.byte	0xff
	.zero		1


	//   ....[160]....
        /*0aec*/ 	.word	0x000087e0
        /*0af0*/ 	.word	0x00000000
        /*0af4*/ 	.word	0x00000000
        /*0af8*/ 	.short	0x010a
        /*0afa*/ 	.byte	0xff
	.zero		1


	//   ....[161]....
        /*0afc*/ 	.word	0x00008840
        /*0b00*/ 	.word	0x00000000
        /*0b04*/ 	.word	0x00000000
        /*0b08*/ 	.short	0x010a
        /*0b0a*/ 	.byte	0xff
	.zero		1


	//   ....[162]....
        /*0b0c*/ 	.word	0x000088a0
        /*0b10*/ 	.word	0x00000000
        /*0b14*/ 	.word	0x00000000
        /*0b18*/ 	.short	0x010a
        /*0b1a*/ 	.byte	0xff
	.zero		1


	//   ....[163]....
        /*0b1c*/ 	.word	0x00008900
        /*0b20*/ 	.word	0x00000000
        /*0b24*/ 	.word	0x00000000
        /*0b28*/ 	.short	0x010a
        /*0b2a*/ 	.byte	0xff
	.zero		1


	//   ....[164]....
        /*0b2c*/ 	.word	0x00008960
        /*0b30*/ 	.word	0x00000000
        /*0b34*/ 	.word	0x00000000
        /*0b38*/ 	.short	0x010a
        /*0b3a*/ 	.byte	0xff
	.zero		1


	//   ....[165]....
        /*0b3c*/ 	.word	0x000089c0
        /*0b40*/ 	.word	0x00000000
        /*0b44*/ 	.word	0x00000000
        /*0b48*/ 	.short	0x010a
        /*0b4a*/ 	.byte	0xff
	.zero		1


	//   ....[166]....
        /*0b4c*/ 	.word	0x00008a20
        /*0b50*/ 	.word	0x00000004
        /*0b54*/ 	.word	0x000001e8
        /*0b58*/ 	.short	0x010a
        /*0b5a*/ 	.byte	0xff
	.zero		1


	//   ....[167]....
        /*0b5c*/ 	.word	0x00008a80
        /*0b60*/ 	.word	0x00000004
        /*0b64*/ 	.word	0x000001e0
        /*0b68*/ 	.short	0x010a
        /*0b6a*/ 	.byte	0xff
	.zero		1


	//   ....[168]....
        /*0b6c*/ 	.word	0x00008ae0
        /*0b70*/ 	.word	0x00000000
        /*0b74*/ 	.word	0x000001e0
        /*0b78*/ 	.short	0x010a
        /*0b7a*/ 	.byte	0xff
	.zero		1


	//   ....[169]....
        /*0b7c*/ 	.word	0x00008b40
        /*0b80*/ 	.word	0x00000005
        /*0b84*/ 	.word	0x00000200
        /*0b88*/ 	.short	0x010a
        /*0b8a*/ 	.byte	0xff
	.zero		1


	//   ....[170]....
        /*0b8c*/ 	.word	0x00008ba0
        /*0b90*/ 	.word	0x00000000
        /*0b94*/ 	.word	0x00000000
        /*0b98*/ 	.short	0x010a
        /*0b9a*/ 	.byte	0xff
	.zero		1


	//   ....[171]....
        /*0b9c*/ 	.word	0x00008c00
        /*0ba0*/ 	.word	0x00000000
        /*0ba4*/ 	.word	0x00000000
        /*0ba8*/ 	.short	0x010a
        /*0baa*/ 	.byte	0xff
	.zero		1


	//   ....[172]....
        /*0bac*/ 	.word	0x00008c60
        /*0bb0*/ 	.word	0x00000000
        /*0bb4*/ 	.word	0x00000000
        /*0bb8*/ 	.short	0x010a
        /*0bba*/ 	.byte	0xff
	.zero		1


	//   ....[173]....
        /*0bbc*/ 	.word	0x00008cc0
        /*0bc0*/ 	.word	0x00000000
        /*0bc4*/ 	.word	0x000001e0
        /*0bc8*/ 	.short	0x010a
        /*0bca*/ 	.byte	0xff
	.zero		1


	//   ....[174]....
        /*0bcc*/ 	.word	0x00008d20
        /*0bd0*/ 	.word	0x00000000
        /*0bd4*/ 	.word	0x000001d8
        /*0bd8*/ 	.short	0x010a
        /*0bda*/ 	.byte	0xff
	.zero		1


	//   ....[175]....
        /*0bdc*/ 	.word	0x00008d80
        /*0be0*/ 	.word	0x00000003
        /*0be4*/ 	.word	0x000001b8
        /*0be8*/ 	.short	0x010a
        /*0bea*/ 	.byte	0xff
	.zero		1


	//   ....[176]....
        /*0bec*/ 	.word	0x00008de0
        /*0bf0*/ 	.word	0x00000003
        /*0bf4*/ 	.word	0x000001b8
        /*0bf8*/ 	.short	0x010a
        /*0bfa*/ 	.byte	0xff
	.zero		1


	//   ....[177]....
        /*0bfc*/ 	.word	0x00008e40
        /*0c00*/ 	.word	0x00000000
        /*0c04*/ 	.word	0x00000000
        /*0c08*/ 	.short	0x010a
        /*0c0a*/ 	.byte	0xff
	.zero		1


	//   ....[178]....
        /*0c0c*/ 	.word	0x00008ea0
        /*0c10*/ 	.word	0x00000000
        /*0c14*/ 	.word	0x00000000
        /*0c18*/ 	.short	0x010a
        /*0c1a*/ 	.byte	0xff
	.zero		1


	//   ....[179]....
        /*0c1c*/ 	.word	0x00008f00
        /*0c20*/ 	.word	0x00000000
        /*0c24*/ 	.word	0x000001e0
        /*0c28*/ 	.short	0x010a
        /*0c2a*/ 	.byte	0xff
	.zero		1


	//   ....[180]....
        /*0c2c*/ 	.word	0x00008f50
        /*0c30*/ 	.word	0x00000000
        /*0c34*/ 	.word	0x000001a0
        /*0c38*/ 	.short	0x010a
        /*0c3a*/ 	.byte	0xff
	.zero		1


	//   ....[181]....
        /*0c3c*/ 	.word	0x00008fa0
        /*0c40*/ 	.word	0x00000054
        /*0c44*/ 	.word	0x000001f0
        /*0c48*/ 	.short	0x010a
        /*0c4a*/ 	.byte	0xff
	.zero		1


	//   ....[182]....
        /*0c4c*/ 	.word	0x00008ff0
        /*0c50*/ 	.word	0x00000003
        /*0c54*/ 	.word	0x000001a0
        /*0c58*/ 	.short	0x010a
        /*0c5a*/ 	.byte	0xff
	.zero		1


	//----- nvinfo : EIATTR_NUM_MBARRIERS
	.align		4
.L_47:
        /*0c5c*/ 	.byte	0x03, 0x38
        /*0c5e*/ 	.short	0x0042


	//----- nvinfo : EIATTR_EXIT_INSTR_OFFSETS
	.align		4
        /*0c60*/ 	.byte	0x04, 0x1c
        /*0c62*/ 	.short	(.L_49 - .L_48)


	//   ....[0]....
.L_48:
        /*0c64*/ 	.word	0x000039e0


	//   ....[1]....
        /*0c68*/ 	.word	0x00003c70


	//   ....[2]....
        /*0c6c*/ 	.word	0x00003cd0


	//   ....[3]....
        /*0c70*/ 	.word	0x00004a00


	//   ....[4]....
        /*0c74*/ 	.word	0x000059d0


	//   ....[5]....
        /*0c78*/ 	.word	0x00005a10


	//   ....[6]....
        /*0c7c*/ 	.word	0x00007e60


	//   ....[7]....
        /*0c80*/ 	.word	0x00007ee0


	//   ....[8]....
        /*0c84*/ 	.word	0x00007f10


	//   ....[9]....
        /*0c88*/ 	.word	0x00007f80


	//----- nvinfo : EIATTR_MAX_THREADS
	.align		4
.L_49:
        /*0c8c*/ 	.byte	0x04, 0x05
        /*0c8e*/ 	.short	(.L_51 - .L_50)
.L_50:
        /*0c90*/ 	.word	0x00000100
        /*0c94*/ 	.word	0x00000001
        /*0c98*/ 	.word	0x00000001


	//----- nvinfo : EIATTR_CRS_STACK_SIZE
	.align		4
.L_51:
        /*0c9c*/ 	.byte	0x04, 0x1e
        /*0c9e*/ 	.short	(.L_53 - .L_52)
.L_52:
        /*0ca0*/ 	.word	0x00000000


	//----- nvinfo : EIATTR_CBANK_PARAM_SIZE
	.align		4
.L_53:
        /*0ca4*/ 	.byte	0x03, 0x19
        /*0ca6*/ 	.short	0x0800


	//----- nvinfo : EIATTR_PARAM_CBANK
	.align		4
        /*0ca8*/ 	.byte	0x04, 0x0a
        /*0caa*/ 	.short	(.L_55 - .L_54)
	.align		4
.L_54:
        /*0cac*/ 	.word	index@(.nv.constant0._ZN7cutlass13device_kernelINS_4conv6kernel13ConvUniversalINS1_16ConvProblemShapeILNS1_8OperatorE1ELi2EEENS1_10collective14CollectiveConvINS1_47MainloopSm100TmaUmmaWarpSpecializedImplicitGemmILS5_1ELi26ELi2ELi1ELi2EN4cute5tupleIJNSA_1CILi2EEENSC_ILi1EEESE_EEEEENSB_IJNSC_ILi64EEESH_NSB_IJNSC_ILi32EEEEEEEEENS_10bfloat16_tESL_NSA_8TiledMMAINSA_8MMA_AtomIJNSA_20SM100_MMA_F16BF16_SSISL_SL_fLi64ELi64ELNSA_4UMMA5MajorE0ELSQ_1ELNSP_7ScaleInE0ELSR_0EEEEEENSA_6LayoutINSB_IJSE_SE_SE_EEENSB_IJNSC_ILi0EEESW_SW_EEEEENSB_IJNSA_10UnderscoreESZ_SZ_EEEEENS7_6detail27Sm100ImplicitGemmTileTraitsINSA_20SM90_TMA_LOAD_IM2COLENSA_14ComposedLayoutINSA_7SwizzleILi2ELi4ELi3EEENSA_18smem_ptr_flag_bitsILi16EEENSU_INSB_IJNSC_ILi8EEESI_EEENSB_IJSI_SE_EEEEEEEvEENS13_INSA_23SM90_TMA_LOAD_MULTICASTENS15_INS16_ILi3ELi4ELi3EEES19_NSU_INSB_IJSH_S1A_EEENSB_IJSE_SH_EEEEEEEvEEEENS_8epilogue10collective18CollectiveEpilogueINS1O_23Sm100TmaWarpSpecializedILi3ELi2ELi16ELb1ELb0EEEJSK_NSB_IJNSU_ISH_SE_EENSU_ISI_SE_EEEEESL_NSB_IJNSB_IJlllEEESE_SW_EEESL_S1X_NS1O_6fusion15FusionCallbacksIS1S_NS1Y_17LinearCombinationISL_fSL_fLNS_15FloatRoundStyleE2EEESK_S1V_JEEENSA_5SM1004TMEM4LOAD26SM100_TMEM_LOAD_16dp256b4xES14_S1E_NSA_17SM75_U32x4_LDSM_NENSA_21SM90_TMA_STORE_IM2COLES1E_NSA_17SM90_U32x4_STSM_NENSA_39AutoVectorizingCopyWithAssumedAlignmentILi128EEEEEEvvEEEEvNT_6ParamsE)
        /*0cb0*/ 	.short	0x0380
        /*0cb2*/ 	.short	0x0800


	//----- nvinfo : EIATTR_SW_WAR
	.align		4
.L_55:
        /*0cb4*/ 	.byte	0x04, 0x36
        /*0cb6*/ 	.short	(.L_57 - .L_56)
.L_56:
        /*0cb8*/ 	.word	0x00000008
.L_57:


//--------------------- .nv.callgraph             --------------------------
	.section	.nv.callgraph,"",@"SHT_CUDA_CALLGRAPH"
	.align	4
	.sectionentsize	8
	.align		4
        /*0000*/ 	.word	0x00000000
	.align		4
        /*0004*/ 	.word	0xffffffff
	.align		4
        /*0008*/ 	.word	index@(_ZN7cutlass13device_kernelINS_4conv6kernel13ConvUniversalINS1_16ConvProblemShapeILNS1_8OperatorE1ELi2EEENS1_10collective14CollectiveConvINS1_47MainloopSm100TmaUmmaWarpSpecializedImplicitGemmILS5_1ELi26ELi2ELi1ELi2EN4cute5tupleIJNSA_1CILi2EEENSC_ILi1EEESE_EEEEENSB_IJNSC_ILi64EEESH_NSB_IJNSC_ILi32EEEEEEEEENS_10bfloat16_tESL_NSA_8TiledMMAINSA_8MMA_AtomIJNSA_20SM100_MMA_F16BF16_SSISL_SL_fLi64ELi64ELNSA_4UMMA5MajorE0ELSQ_1ELNSP_7ScaleInE0ELSR_0EEEEEENSA_6LayoutINSB_IJSE_SE_SE_EEENSB_IJNSC_ILi0EEESW_SW_EEEEENSB_IJNSA_10UnderscoreESZ_SZ_EEEEENS7_6detail27Sm100ImplicitGemmTileTraitsINSA_20SM90_TMA_LOAD_IM2COLENSA_14ComposedLayoutINSA_7SwizzleILi2ELi4ELi3EEENSA_18smem_ptr_flag_bitsILi16EEENSU_INSB_IJNSC_ILi8EEESI_EEENSB_IJSI_SE_EEEEEEEvEENS13_INSA_23SM90_TMA_LOAD_MULTICASTENS15_INS16_ILi3ELi4ELi3EEES19_NSU_INSB_IJSH_S1A_EEENSB_IJSE_SH_EEEEEEEvEEEENS_8epilogue10collective18CollectiveEpilogueINS1O_23Sm100TmaWarpSpecializedILi3ELi2ELi16ELb1ELb0EEEJSK_NSB_IJNSU_ISH_SE_EENSU_ISI_SE_EEEEESL_NSB_IJNSB_IJlllEEESE_SW_EEESL_S1X_NS1O_6fusion15FusionCallbacksIS1S_NS1Y_17LinearCombinationISL_fSL_fLNS_15FloatRoundStyleE2EEESK_S1V_JEEENSA_5SM1004TMEM4LOAD26SM100_TMEM_LOAD_16dp256b4xES14_S1E_NSA_17SM75_U32x4_LDSM_NENSA_21SM90_TMA_STORE_IM2COLES1E_NSA_17SM90_U32x4_STSM_NENSA_39AutoVectorizingCopyWithAssumedAlignmentILi128EEEEEEvvEEEEvNT_6ParamsE)
	.align		4
        /*000c*/ 	.word	index@(__assertfail)
	.align		4
        /*0010*/ 	.word	0x00000000
	.align		4
        /*0014*/ 	.word	0xfffffffe
	.align		4
        /*0018*/ 	.word	0x00000000
	.align		4
        /*001c*/ 	.word	0xfffffffd
	.align		4
        /*0020*/ 	.word	0x00000000
	.align		4
        /*0024*/ 	.word	0xfffffffc


//--------------------- .nv.constant4             --------------------------
	.section	.nv.constant4,"a",@progbits
	.align	8
	.align		8
.nv.constant4:
        /*0000*/ 	.dword	__assertfail
	.align		8
        /*0008*/ 	.dword	__unnamed_1
	.align		8
        /*0010*/ 	.dword	__unnamed_2
	.align		8
        /*0018*/ 	.dword	_ZN39_INTERNAL_1f1c8850_4_k_cu_439a262c_33604cuda3std3__45__cpo5beginE
	.align		8
        /*0020*/ 	.dword	_ZN39_INTERNAL_1f1c8850_4_k_cu_439a262c_33604cuda3std3__45__cpo3endE
	.align		8
        /*0028*/ 	.dword	_ZN39_INTERNAL_1f1c8850_4_k_cu_439a262c_33604cuda3std3__45__cpo6cbeginE
	.align		8
        /*0030*/ 	.dword	_ZN39_INTERNAL_1f1c8850_4_k_cu_439a262c_33604cuda3std3__45__cpo4cendE
	.align		8
        /*0038*/ 	.dword	_ZN39_INTERNAL_1f1c8850_4_k_cu_439a262c_33604cuda3std3__441_GLOBAL__N__1f1c8850_4_k_cu_439a262c_33606ignoreE
	.align		8
        /*0040*/ 	.dword	_ZN39_INTERNAL_1f1c8850_4_k_cu_439a262c_33604cuda3std3__419piecewise_constructE
	.align		8
        /*0048*/ 	.dword	_ZN39_INTERNAL_1f1c8850_4_k_cu_439a262c_33604cuda3std3__48in_placeE
	.align		8
        /*0050*/ 	.dword	_ZN39_INTERNAL_1f1c8850_4_k_cu_439a262c_33604cuda3std6ranges3__45__cpo4swapE
	.align		8
        /*0058*/ 	.dword	_ZN39_INTERNAL_1f1c8850_4_k_cu_439a262c_33604cuda3std6ranges3__45__cpo9iter_moveE
	.align		8
        /*0060*/ 	.dword	_ZN39_INTERNAL_1f1c8850_4_k_cu_439a262c_33604cute7productE
	.align		8
        /*0068*/ 	.dword	_ZN39_INTERNAL_1f1c8850_4_k_cu_439a262c_33604cute1_E
	.align		8
        /*0070*/ 	.dword	$str$27
	.align		8
        /*0078*/ 	.dword	$str$28
	.align		8
        /*0080*/ 	.dword	$str$29
	.align		8
        /*0088*/ 	.dword	$str$30


//--------------------- .text._ZN7cutlass13device_kernelINS_4conv6kernel13ConvUniversalINS1_16ConvProblemShapeILNS1_8OperatorE1ELi2EEENS1_10collective14CollectiveConvINS1_47MainloopSm100TmaUmmaWarpSpecializedImplicitGemmILS5_1ELi26ELi2ELi1ELi2EN4cute5tupleIJNSA_1CILi2EEENSC_ILi1EEESE_EEEEENSB_IJNSC_ILi64EEESH_NSB_IJNSC_ILi32EEEEEEEEENS_10bfloat16_tESL_NSA_8TiledMMAINSA_8MMA_AtomIJNSA_20SM100_MMA_F16BF16_SSISL_SL_fLi64ELi64ELNSA_4UMMA5MajorE0ELSQ_1ELNSP_7ScaleInE0ELSR_0EEEEEENSA_6LayoutINSB_IJSE_SE_SE_EEENSB_IJNSC_ILi0EEESW_SW_EEEEENSB_IJNSA_10UnderscoreESZ_SZ_EEEEENS7_6detail27Sm100ImplicitGemmTileTraitsINSA_20SM90_TMA_LOAD_IM2COLENSA_14ComposedLayoutINSA_7SwizzleILi2ELi4ELi3EEENSA_18smem_ptr_flag_bitsILi16EEENSU_INSB_IJNSC_ILi8EEESI_EEENSB_IJSI_SE_EEEEEEEvEENS13_INSA_23SM90_TMA_LOAD_MULTICASTENS15_INS16_ILi3ELi4ELi3EEES19_NSU_INSB_IJSH_S1A_EEENSB_IJSE_SH_EEEEEEEvEEEENS_8epilogue10collective18CollectiveEpilogueINS1O_23Sm100TmaWarpSpecializedILi3ELi2ELi16ELb1ELb0EEEJSK_NSB_IJNSU_ISH_SE_EENSU_ISI_SE_EEEEESL_NSB_IJNSB_IJlllEEESE_SW_EEESL_S1X_NS1O_6fusion15FusionCallbacksIS1S_NS1Y_17LinearCombinationISL_fSL_fLNS_15FloatRoundStyleE2EEESK_S1V_JEEENSA_5SM1004TMEM4LOAD26SM100_TMEM_LOAD_16dp256b4xES14_S1E_NSA_17SM75_U32x4_LDSM_NENSA_21SM90_TMA_STORE_IM2COLES1E_NSA_17SM90_U32x4_STSM_NENSA_39AutoVectorizingCopyWithAssumedAlignmentILi128EEEEEEvvEEEEvNT_6ParamsE --------------------------
	.section	.text._ZN7cutlass13device_kernelINS_4conv6kernel13ConvUniversalINS1_16ConvProblemShapeILNS1_8OperatorE1ELi2EEENS1_10collective14CollectiveConvINS1_47MainloopSm100TmaUmmaWarpSpecializedImplicitGemmILS5_1ELi26ELi2ELi1ELi2EN4cute5tupleIJNSA_1CILi2EEENSC_ILi1EEESE_EEEEENSB_IJNSC_ILi64EEESH_NSB_IJNSC_ILi32EEEEEEEEENS_10bfloat16_tESL_NSA_8TiledMMAINSA_8MMA_AtomIJNSA_20SM100_MMA_F16BF16_SSISL_SL_fLi64ELi64ELNSA_4UMMA5MajorE0ELSQ_1ELNSP_7ScaleInE0ELSR_0EEEEEENSA_6LayoutINSB_IJSE_SE_SE_EEENSB_IJNSC_ILi0EEESW_SW_EEEEENSB_IJNSA_10UnderscoreESZ_SZ_EEEEENS7_6detail27Sm100ImplicitGemmTileTraitsINSA_20SM90_TMA_LOAD_IM2COLENSA_14ComposedLayoutINSA_7SwizzleILi2ELi4ELi3EEENSA_18smem_ptr_flag_bitsILi16EEENSU_INSB_IJNSC_ILi8EEESI_EEENSB_IJSI_SE_EEEEEEEvEENS13_INSA_23SM90_TMA_LOAD_MULTICASTENS15_INS16_ILi3ELi4ELi3EEES19_NSU_INSB_IJSH_S1A_EEENSB_IJSE_SH_EEEEEEEvEEEENS_8epilogue10collective18CollectiveEpilogueINS1O_23Sm100TmaWarpSpecializedILi3ELi2ELi16ELb1ELb0EEEJSK_NSB_IJNSU_ISH_SE_EENSU_ISI_SE_EEEEESL_NSB_IJNSB_IJlllEEESE_SW_EEESL_S1X_NS1O_6fusion15FusionCallbacksIS1S_NS1Y_17LinearCombinationISL_fSL_fLNS_15FloatRoundStyleE2EEESK_S1V_JEEENSA_5SM1004TMEM4LOAD26SM100_TMEM_LOAD_16dp256b4xES14_S1E_NSA_17SM75_U32x4_LDSM_NENSA_21SM90_TMA_STORE_IM2COLES1E_NSA_17SM90_U32x4_STSM_NENSA_39AutoVectorizingCopyWithAssumedAlignmentILi128EEEEEEvvEEEEvNT_6ParamsE,"ax",@progbits
	.align	128
.text._ZN7cutlass13device_kernelINS_4conv6kernel13ConvUniversalINS1_16ConvProblemShapeILNS1_8OperatorE1ELi2EEENS1_10collective14CollectiveConvINS1_47MainloopSm100TmaUmmaWarpSpecializedImplicitGemmILS5_1ELi26ELi2ELi1ELi2EN4cute5tupleIJNSA_1CILi2EEENSC_ILi1EEESE_EEEEENSB_IJNSC_ILi64EEESH_NSB_IJNSC_ILi32EEEEEEEEENS_10bfloat16_tESL_NSA_8TiledMMAINSA_8MMA_AtomIJNSA_20SM100_MMA_F16BF16_SSISL_SL_fLi64ELi64ELNSA_4UMMA5MajorE0ELSQ_1ELNSP_7ScaleInE0ELSR_0EEEEEENSA_6LayoutINSB_IJSE_SE_SE_EEENSB_IJNSC_ILi0EEESW_SW_EEEEENSB_IJNSA_10UnderscoreESZ_SZ_EEEEENS7_6detail27Sm100ImplicitGemmTileTraitsINSA_20SM90_TMA_LOAD_IM2COLENSA_14ComposedLayoutINSA_7SwizzleILi2ELi4ELi3EEENSA_18smem_ptr_flag_bitsILi16EEENSU_INSB_IJNSC_ILi8EEESI_EEENSB_IJSI_SE_EEEEEEEvEENS13_INSA_23SM90_TMA_LOAD_MULTICASTENS15_INS16_ILi3ELi4ELi3EEES19_NSU_INSB_IJSH_S1A_EEENSB_IJSE_SH_EEEEEEEvEEEENS_8epilogue10collective18CollectiveEpilogueINS1O_23Sm100TmaWarpSpecializedILi3ELi2ELi16ELb1ELb0EEEJSK_NSB_IJNSU_ISH_SE_EENSU_ISI_SE_EEEEESL_NSB_IJNSB_IJlllEEESE_SW_EEESL_S1X_NS1O_6fusion15FusionCallbacksIS1S_NS1Y_17LinearCombinationISL_fSL_fLNS_15FloatRoundStyleE2EEESK_S1V_JEEENSA_5SM1004TMEM4LOAD26SM100_TMEM_LOAD_16dp256b4xES14_S1E_NSA_17SM75_U32x4_LDSM_NENSA_21SM90_TMA_STORE_IM2COLES1E_NSA_17SM90_U32x4_STSM_NENSA_39AutoVectorizingCopyWithAssumedAlignmentILi128EEEEEEvvEEEEvNT_6ParamsE:
        .type           _ZN7cutlass13device_kernelINS_4conv6kernel13ConvUniversalINS1_16ConvProblemShapeILNS1_8OperatorE1ELi2EEENS1_10collective14CollectiveConvINS1_47MainloopSm100TmaUmmaWarpSpecializedImplicitGemmILS5_1ELi26ELi2ELi1ELi2EN4cute5tupleIJNSA_1CILi2EEENSC_ILi1EEESE_EEEEENSB_IJNSC_ILi64EEESH_NSB_IJNSC_ILi32EEEEEEEEENS_10bfloat16_tESL_NSA_8TiledMMAINSA_8MMA_AtomIJNSA_20SM100_MMA_F16BF16_SSISL_SL_fLi64ELi64ELNSA_4UMMA5MajorE0ELSQ_1ELNSP_7ScaleInE0ELSR_0EEEEEENSA_6LayoutINSB_IJSE_SE_SE_EEENSB_IJNSC_ILi0EEESW_SW_EEEEENSB_IJNSA_10UnderscoreESZ_SZ_EEEEENS7_6detail27Sm100ImplicitGemmTileTraitsINSA_20SM90_TMA_LOAD_IM2COLENSA_14ComposedLayoutINSA_7SwizzleILi2ELi4ELi3EEENSA_18smem_ptr_flag_bitsILi16EEENSU_INSB_IJNSC_ILi8EEESI_EEENSB_IJSI_SE_EEEEEEEvEENS13_INSA_23SM90_TMA_LOAD_MULTICASTENS15_INS16_ILi3ELi4ELi3EEES19_NSU_INSB_IJSH_S1A_EEENSB_IJSE_SH_EEEEEEEvEEEENS_8epilogue10collective18CollectiveEpilogueINS1O_23Sm100TmaWarpSpecializedILi3ELi2ELi16ELb1ELb0EEEJSK_NSB_IJNSU_ISH_SE_EENSU_ISI_SE_EEEEESL_NSB_IJNSB_IJlllEEESE_SW_EEESL_S1X_NS1O_6fusion15FusionCallbacksIS1S_NS1Y_17LinearCombinationISL_fSL_fLNS_15FloatRoundStyleE2EEESK_S1V_JEEENSA_5SM1004TMEM4LOAD26SM100_TMEM_LOAD_16dp256b4xES14_S1E_NSA_17SM75_U32x4_LDSM_NENSA_21SM90_TMA_STORE_IM2COLES1E_NSA_17SM90_U32x4_STSM_NENSA_39AutoVectorizingCopyWithAssumedAlignmentILi128EEEEEEvvEEEEvNT_6ParamsE,@function
        .size           _ZN7cutlass13device_kernelINS_4conv6kernel13ConvUniversalINS1_16ConvProblemShapeILNS1_8OperatorE1ELi2EEENS1_10collective14CollectiveConvINS1_47MainloopSm100TmaUmmaWarpSpecializedImplicitGemmILS5_1ELi26ELi2ELi1ELi2EN4cute5tupleIJNSA_1CILi2EEENSC_ILi1EEESE_EEEEENSB_IJNSC_ILi64EEESH_NSB_IJNSC_ILi32EEEEEEEEENS_10bfloat16_tESL_NSA_8TiledMMAINSA_8MMA_AtomIJNSA_20SM100_MMA_F16BF16_SSISL_SL_fLi64ELi64ELNSA_4UMMA5MajorE0ELSQ_1ELNSP_7ScaleInE0ELSR_0EEEEEENSA_6LayoutINSB_IJSE_SE_SE_EEENSB_IJNSC_ILi0EEESW_SW_EEEEENSB_IJNSA_10UnderscoreESZ_SZ_EEEEENS7_6detail27Sm100ImplicitGemmTileTraitsINSA_20SM90_TMA_LOAD_IM2COLENSA_14ComposedLayoutINSA_7SwizzleILi2ELi4ELi3EEENSA_18smem_ptr_flag_bitsILi16EEENSU_INSB_IJNSC_ILi8EEESI_EEENSB_IJSI_SE_EEEEEEEvEENS13_INSA_23SM90_TMA_LOAD_MULTICASTENS15_INS16_ILi3ELi4ELi3EEES19_NSU_INSB_IJSH_S1A_EEENSB_IJSE_SH_EEEEEEEvEEEENS_8epilogue10collective18CollectiveEpilogueINS1O_23Sm100TmaWarpSpecializedILi3ELi2ELi16ELb1ELb0EEEJSK_NSB_IJNSU_ISH_SE_EENSU_ISI_SE_EEEEESL_NSB_IJNSB_IJlllEEESE_SW_EEESL_S1X_NS1O_6fusion15FusionCallbacksIS1S_NS1Y_17LinearCombinationISL_fSL_fLNS_15FloatRoundStyleE2EEESK_S1V_JEEENSA_5SM1004TMEM4LOAD26SM100_TMEM_LOAD_16dp256b4xES14_S1E_NSA_17SM75_U32x4_LDSM_NENSA_21SM90_TMA_STORE_IM2COLES1E_NSA_17SM90_U32x4_STSM_NENSA_39AutoVectorizingCopyWithAssumedAlignmentILi128EEEEEEvvEEEEvNT_6ParamsE,(.L_x_218 - _ZN7cutlass13device_kernelINS_4conv6kernel13ConvUniversalINS1_16ConvProblemShapeILNS1_8OperatorE1ELi2EEENS1_10collective14CollectiveConvINS1_47MainloopSm100TmaUmmaWarpSpecializedImplicitGemmILS5_1ELi26ELi2ELi1ELi2EN4cute5tupleIJNSA_1CILi2EEENSC_ILi1EEESE_EEEEENSB_IJNSC_ILi64EEESH_NSB_IJNSC_ILi32EEEEEEEEENS_10bfloat16_tESL_NSA_8TiledMMAINSA_8MMA_AtomIJNSA_20SM100_MMA_F16BF16_SSISL_SL_fLi64ELi64ELNSA_4UMMA5MajorE0ELSQ_1ELNSP_7ScaleInE0ELSR_0EEEEEENSA_6LayoutINSB_IJSE_SE_SE_EEENSB_IJNSC_ILi0EEESW_SW_EEEEENSB_IJNSA_10UnderscoreESZ_SZ_EEEEENS7_6detail27Sm100ImplicitGemmTileTraitsINSA_20SM90_TMA_LOAD_IM2COLENSA_14ComposedLayoutINSA_7SwizzleILi2ELi4ELi3EEENSA_18smem_ptr_flag_bitsILi16EEENSU_INSB_IJNSC_ILi8EEESI_EEENSB_IJSI_SE_EEEEEEEvEENS13_INSA_23SM90_TMA_LOAD_MULTICASTENS15_INS16_ILi3ELi4ELi3EEES19_NSU_INSB_IJSH_S1A_EEENSB_IJSE_SH_EEEEEEEvEEEENS_8epilogue10collective18CollectiveEpilogueINS1O_23Sm100TmaWarpSpecializedILi3ELi2ELi16ELb1ELb0EEEJSK_NSB_IJNSU_ISH_SE_EENSU_ISI_SE_EEEEESL_NSB_IJNSB_IJlllEEESE_SW_EEESL_S1X_NS1O_6fusion15FusionCallbacksIS1S_NS1Y_17LinearCombinationISL_fSL_fLNS_15FloatRoundStyleE2EEESK_S1V_JEEENSA_5SM1004TMEM4LOAD26SM100_TMEM_LOAD_16dp256b4xES14_S1E_NSA_17SM75_U32x4_LDSM_NENSA_21SM90_TMA_STORE_IM2COLES1E_NSA_17SM90_U32x4_STSM_NENSA_39AutoVectorizingCopyWithAssumedAlignmentILi128EEEEEEvvEEEEvNT_6ParamsE)
        .other          _ZN7cutlass13device_kernelINS_4conv6kernel13ConvUniversalINS1_16ConvProblemShapeILNS1_8OperatorE1ELi2EEENS1_10collective14CollectiveConvINS1_47MainloopSm100TmaUmmaWarpSpecializedImplicitGemmILS5_1ELi26ELi2ELi1ELi2EN4cute5tupleIJNSA_1CILi2EEENSC_ILi1EEESE_EEEEENSB_IJNSC_ILi64EEESH_NSB_IJNSC_ILi32EEEEEEEEENS_10bfloat16_tESL_NSA_8TiledMMAINSA_8MMA_AtomIJNSA_20SM100_MMA_F16BF16_SSISL_SL_fLi64ELi64ELNSA_4UMMA5MajorE0ELSQ_1ELNSP_7ScaleInE0ELSR_0EEEEEENSA_6LayoutINSB_IJSE_SE_SE_EEENSB_IJNSC_ILi0EEESW_SW_EEEEENSB_IJNSA_10UnderscoreESZ_SZ_EEEEENS7_6detail27Sm100ImplicitGemmTileTraitsINSA_20SM90_TMA_LOAD_IM2COLENSA_14ComposedLayoutINSA_7SwizzleILi2ELi4ELi3EEENSA_18smem_ptr_flag_bitsILi16EEENSU_INSB_IJNSC_ILi8EEESI_EEENSB_IJSI_SE_EEEEEEEvEENS13_INSA_23SM90_TMA_LOAD_MULTICASTENS15_INS16_ILi3ELi4ELi3EEES19_NSU_INSB_IJSH_S1A_EEENSB_IJSE_SH_EEEEEEEvEEEENS_8epilogue10collective18CollectiveEpilogueINS1O_23Sm100TmaWarpSpecializedILi3ELi2ELi16ELb1ELb0EEEJSK_NSB_IJNSU_ISH_SE_EENSU_ISI_SE_EEEEESL_NSB_IJNSB_IJlllEEESE_SW_EEESL_S1X_NS1O_6fusion15FusionCallbacksIS1S_NS1Y_17LinearCombinationISL_fSL_fLNS_15FloatRoundStyleE2EEESK_S1V_JEEENSA_5SM1004TMEM4LOAD26SM100_TMEM_LOAD_16dp256b4xES14_S1E_NSA_17SM75_U32x4_LDSM_NENSA_21SM90_TMA_STORE_IM2COLES1E_NSA_17SM90_U32x4_STSM_NENSA_39AutoVectorizingCopyWithAssumedAlignmentILi128EEEEEEvvEEEEvNT_6ParamsE,@"STO_CUDA_ENTRY STV_DEFAULT"
_ZN7cutlass13device_kernelINS_4conv6kernel13ConvUniversalINS1_16ConvProblemShapeILNS1_8OperatorE1ELi2EEENS1_10collective14CollectiveConvINS1_47MainloopSm100TmaUmmaWarpSpecializedImplicitGemmILS5_1ELi26ELi2ELi1ELi2EN4cute5tupleIJNSA_1CILi2EEENSC_ILi1EEESE_EEEEENSB_IJNSC_ILi64EEESH_NSB_IJNSC_ILi32EEEEEEEEENS_10bfloat16_tESL_NSA_8TiledMMAINSA_8MMA_AtomIJNSA_20SM100_MMA_F16BF16_SSISL_SL_fLi64ELi64ELNSA_4UMMA5MajorE0ELSQ_1ELNSP_7ScaleInE0ELSR_0EEEEEENSA_6LayoutINSB_IJSE_SE_SE_EEENSB_IJNSC_ILi0EEESW_SW_EEEEENSB_IJNSA_10UnderscoreESZ_SZ_EEEEENS7_6detail27Sm100ImplicitGemmTileTraitsINSA_20SM90_TMA_LOAD_IM2COLENSA_14ComposedLayoutINSA_7SwizzleILi2ELi4ELi3EEENSA_18smem_ptr_flag_bitsILi16EEENSU_INSB_IJNSC_ILi8EEESI_EEENSB_IJSI_SE_EEEEEEEvEENS13_INSA_23SM90_TMA_LOAD_MULTICASTENS15_INS16_ILi3ELi4ELi3EEES19_NSU_INSB_IJSH_S1A_EEENSB_IJSE_SH_EEEEEEEvEEEENS_8epilogue10collective18CollectiveEpilogueINS1O_23Sm100TmaWarpSpecializedILi3ELi2ELi16ELb1ELb0EEEJSK_NSB_IJNSU_ISH_SE_EENSU_ISI_SE_EEEEESL_NSB_IJNSB_IJlllEEESE_SW_EEESL_S1X_NS1O_6fusion15FusionCallbacksIS1S_NS1Y_17LinearCombinationISL_fSL_fLNS_15FloatRoundStyleE2EEESK_S1V_JEEENSA_5SM1004TMEM4LOAD26SM100_TMEM_LOAD_16dp256b4xES14_S1E_NSA_17SM75_U32x4_LDSM_NENSA_21SM90_TMA_STORE_IM2COLES1E_NSA_17SM90_U32x4_STSM_NENSA_39AutoVectorizingCopyWithAssumedAlignmentILi128EEEEEEvvEEEEvNT_6ParamsE:
[----:B------:R-:W1:Y:S01]  /*0000*/  LDC R1, c[0x0][0x37c] ;  /* 0x0000df00ff017b82 */ /* 0x000e620000000800 */
[----:B------:R-:W2:Y:S01]  /*0010*/  S2R R75, SR_TID.X ;  /* 0x00000000004b7919 */ /* 0x000ea20000002100 */
[----:B------:R-:W3:Y:S01]  /*0020*/  LDCU.64 UR6, c[0x0][0x890] ;  /* 0x00011200ff0677ac */ /* 0x000ee20008000a00 */
[----:B-1----:R-:W-:Y:S01]  /*0030*/  VIADD R1, R1, 0xfffffff8 ;  /* 0xfffffff801017836 */ /* 0x002fe20000000000 */
[----:B------:R-:W-:Y:S02]  /*0040*/  PRMT R63, RZ, 0x7610, R63 ;  /* 0x00007610ff3f7816 */ /* 0x000fe4000000003f */
[----:B------:R-:W-:Y:S01]  /*0050*/  ELECT P5, URZ, PT ;  /* 0x0000000000ff782f */ /* 0x000fe200038a0000 */
[----:B------:R-:W1:Y:S01]  /*0060*/  LDCU.64 UR48, c[0x0][0x358] ;  /* 0x00006b00ff3077ac */ /* 0x000e620008000a00 */
[----:B---3--:R-:W-:-:S04]  /*0070*/  UISETP.NE.U32.AND UP0, UPT, UR6, URZ, UPT ;  /* 0x000000ff0600728c */ /* 0x008fc8000bf05070 */
[----:B------:R-:W-:Y:S01]  /*0080*/  UISETP.NE.AND.EX UP0, UPT, UR7, URZ, UPT, UP0 ;  /* 0x000000ff0700728c */ /* 0x000fe2000bf05300 */
[----:B--2---:R-:W-:-:S05]  /*0090*/  SHF.R.U32.HI R76, RZ, 0x5, R75 ;  /* 0x00000005ff4c7819 */ /* 0x004fca000001164b */
[----:B------:R-:W2:Y:S02]  /*00a0*/  SHFL.IDX PT, R0, R76, RZ, 0x1f ;  /* 0x00001fff4c007589 */ /* 0x000ea400000e0000 */
[----:B--2---:R-:W-:Y:S01]  /*00b0*/  R2UR UR4, R0 ;  /* 0x00000000000472ca */ /* 0x004fe200000e0000 */
[----:B-1----:R-:W-:-:S14]  /*00c0*/  BRA.U UP0, `(.L_x_0) ;  /* 0x00000001002c7547 */ /* 0x002fdc000b800000 */
[----:B------:R-:W1:Y:S02]  /*00d0*/  LDCU.64 UR8, c[0x0][0x888] ;  /* 0x00011100ff0877ac */ /* 0x000e640008000a00 */
[----:B-1----:R-:W-:-:S04]  /*00e0*/  UISETP.NE.U32.AND UP0, UPT, UR8, URZ, UPT ;  /* 0x000000ff0800728c */ /* 0x002fc8000bf05070 */
[----:B------:R-:W-:-:S09]  /*00f0*/  UISETP.NE.AND.EX UP0, UPT, UR9, URZ, UPT, UP0 ;  /* 0x000000ff0900728c */ /* 0x000fd2000bf05300 */
[----:B------:R-:W-:Y:S05]  /*0100*/  BRA.U !UP0, `(.L_x_1) ;  /* 0x0000000108107547 */ /* 0x000fea000b800000 */
[----:B------:R-:W1:Y:S02]  /*0110*/  LDC.64 R2, c[0x0][0x888] ;  /* 0x00022200ff027b82 */ /* 0x000e640000000a00 */
[----:B-1----:R1:W5:Y:S01]  /*0120*/  LDG.E R35, desc[UR48][R2.64] ;  /* 0x0000003002237981 */ /* 0x002362000c1e1900 */
[----:B------:R-:W-:Y:S01]  /*0130*/  HFMA2 R63, -RZ, RZ, 0, 5.9604644775390625e-08 ;  /* 0x00000001ff3f7431 */ /* 0x000fe200000001ff */
[----:B------:R-:W-:Y:S05]  /*0140*/  BRA `(.L_x_0) ;  /* 0x00000000000c7947 */ /* 0x000fea0003800000 */
.L_x_1:
[----:B------:R-:W1:Y:S01]  /*0150*/  LDCU UR5, c[0x0][0x880] ;  /* 0x00011000ff0577ac */ /* 0x000e620008000800 */
[----:B------:R-:W-:Y:S01]  /*0160*/  HFMA2 R63, -RZ, RZ, 0, 5.9604644775390625e-08 ;  /* 0x00000001ff3f7431 */ /* 0x000fe200000001ff */
[----:B-1----:R-:W-:Y:S02]  /*0170*/  MOV R35, UR5 ;  /* 0x0000000500237c02 */ /* 0x002fe40008000f00 */
.L_x_0:
[----:B------:R-:W2:Y:S02]  /*0180*/  LDCU.64 UR8, c[0x0][0x8b0] ;  /* 0x00011600ff0877ac */ /* 0x000ea40008000a00 */
[----:B--2---:R-:W-:-:S04]  /*0190*/  UISETP.NE.U32.AND UP0, UPT, UR8, URZ, UPT ;  /* 0x000000ff0800728c */ /* 0x004fc8000bf05070 */
[----:B------:R-:W-:-:S09]  /*01a0*/  UISETP.NE.AND.EX UP0, UPT, UR9, URZ, UPT, UP0 ;  /* 0x000000ff0900728c */ /* 0x000fd2000bf05300 */
[----:B------:R-:W-:Y:S05]  /*01b0*/  BRA.U UP0, `(.L_x_2) ;  /* 0x0000000100247547 */ /* 0x000fea000b800000 */
[----:B------:R-:W2:Y:S02]  /*01c0*/  LDCU.64 UR8, c[0x0][0x8a8] ;  /* 0x00011500ff0877ac */ /* 0x000ea40008000a00 */
[----:B--2---:R-:W-:-:S04]  /*01d0*/  UISETP.NE.U32.AND UP0, UPT, UR8, URZ, UPT ;  /* 0x000000ff0800728c */ /* 0x004fc8000bf05070 */
[----:B------:R-:W-:-:S09]  /*01e0*/  UISETP.NE.AND.EX UP0, UPT, UR9, URZ, UPT, UP0 ;  /* 0x000000ff0900728c */ /* 0x000fd2000bf05300 */
[----:B------:R-:W-:Y:S05]  /*01f0*/  BRA.U !UP0, `(.L_x_3) ;  /* 0x00000001080c7547 */ /* 0x000fea000b800000 */
[----:B-1----:R-:W1:Y:S02]  /*0200*/  LDC.64 R2, c[0x0][0x8a8] ;  /* 0x00022a00ff027b82 */ /* 0x002e640000000a00 */
[----:B-1----:R2:W5:Y:S01]  /*0210*/  LDG.E R33, desc[UR48][R2.64] ;  /* 0x0000003002217981 */ /* 0x002562000c1e1900 */
[----:B------:R-:W-:Y:S05]  /*0220*/  BRA `(.L_x_2) ;  /* 0x0000000000087947 */ /* 0x000fea0003800000 */
.L_x_3:
[----:B------:R-:W2:Y:S02]  /*0230*/  LDCU UR5, c[0x0][0x8a0] ;  /* 0x00011400ff0577ac */ /* 0x000ea40008000800 */
[----:B--2---:R-:W-:Y:S02]  /*0240*/  MOV R33, UR5 ;  /* 0x0000000500217c02 */ /* 0x004fe40008000f00 */
.L_x_2:
[----:B------:R-:W-:Y:S01]  /*0250*/  IMAD.U32 R0, RZ, RZ, UR4 ;  /* 0x00000004ff007e24 */ /* 0x000fe2000f8e00ff */
[----:B------:R-:W-:Y:S04]  /*0260*/  BSSY.RECONVERGENT B0, `(.L_x_4) ;  /* 0x000000c000007945 */ /* 0x000fe80003800200 */
[C---:B------:R-:W-:Y:S02]  /*0270*/  ISETP.NE.OR P1, PT, R0.reuse, 0x1, !P5 ;  /* 0x000000010000780c */ /* 0x040fe40006f25670 */
[----:B------:R-:W-:-:S11]  /*0280*/  ISETP.NE.OR P0, PT, R0, 0x3, !P5 ;  /* 0x000000030000780c */ /* 0x000fd60006f05670 */
[----:B------:R-:W-:Y:S05]  /*0290*/  @P1 BRA `(.L_x_5) ;  /* 0x0000000000201947 */ /* 0x000fea0003800000 */
[----:B------:R-:W3:Y:S02]  /*02a0*/  LDCU.64 UR8, c[0x0][0x348] ;  /* 0x00006900ff0877ac */ /* 0x000ee40008000a00 */
[----:B---3--:R-:W-:Y:S02]  /*02b0*/  UIADD3 UR10, UP1, UPT, UR8, 0x80, URZ ;  /* 0x00000080080a7890 */ /* 0x008fe4000ff3e0ff */
[----:B------:R-:W-:Y:S02]  /*02c0*/  UIADD3 UR8, UP0, UPT, UR8, 0x180, URZ ;  /* 0x0000018008087890 */ /* 0x000fe4000ff1e0ff */
[----:B------:R-:W-:Y:S02]  /*02d0*/  UIADD3.X UR11, UPT, UPT, URZ, UR9, URZ, UP1, !UPT ;  /* 0x00000009ff0b7290 */ /* 0x000fe40008ffe4ff */
[----:B------:R-:W-:-:S07]  /*02e0*/  UIADD3.X UR9, UPT, UPT, URZ, UR9, URZ, UP0, !UPT ;  /* 0x00000009ff097290 */ /* 0x000fce00087fe4ff */
[----:B------:R3:W-:Y:S02]  /*02f0*/  UTMACCTL.PF [UR10] ;  /* 0x000000000a0079b9 */ /* 0x0007e40008040000 */
[----:B------:R3:W-:Y:S02]  /*0300*/  UTMACCTL.PF [UR8] ;  /* 0x00000000080079b9 */ /* 0x0007e40008040000 */
[----:B---3--:R-:W-:Y:S01]  /*0310*/  NOP ;  /* 0x0000000000007918 */ /* 0x008fe20000000000 */
.L_x_5:
[----:B------:R-:W-:Y:S05]  /*0320*/  BSYNC.RECONVERGENT B0 ;  /* 0x0000000000007941 */ /* 0x000fea0003800200 */
.L_x_4:
[----:B------:R-:W-:Y:S04]  /*0330*/  BSSY.RECONVERGENT B0, `(.L_x_6) ;  /* 0x000000a000007945 */ /* 0x000fe80003800200 */
        /* <DEDUP_REMOVED lines=9> */
.L_x_7:
[----:B------:R-:W-:Y:S05]  /*03d0*/  BSYNC.RECONVERGENT B0 ;  /* 0x0000000000007941 */ /* 0x000fea0003800200 */
.L_x_6:
[----:B------:R-:W3:Y:S01]  /*03e0*/  LDCU.64 UR8, c[0x0][0x888] ;  /* 0x00011100ff0877ac */ /* 0x000ee20008000a00 */
[----:B------:R-:W-:Y:S02]  /*03f0*/  UISETP.EQ.U32.AND UP1, UPT, UR6, URZ, UPT ;  /* 0x000000ff0600728c */ /* 0x000fe4000bf22070 */
[----:B------:R-:W-:Y:S02]  /*0400*/  UPLOP3.LUT UP6, UPT, UPT, UPT, UPT, 0x80, 0x8 ;  /* 0x000000000008789c */ /* 0x000fe40003fcf070 */
[----:B---3--:R-:W-:-:S04]  /*0410*/  UISETP.NE.U32.AND UP0, UPT, UR8, URZ, UPT ;  /* 0x000000ff0800728c */ /* 0x008fc8000bf05070 */
[----:B------:R-:W-:-:S04]  /*0420*/  UISETP.NE.AND.EX UP0, UPT, UR9, URZ, UPT, UP0 ;  /* 0x000000ff0900728c */ /* 0x000fc8000bf05300 */
[----:B------:R-:W-:-:S04]  /*0430*/  UISETP.EQ.OR.EX UP2, UPT, UR7, URZ, !UP0, UP1 ;  /* 0x000000ff0700728c */ /* 0x000fc8000c742710 */
[----:B------:R-:W-:-:S05]  /*0440*/  UP2UR UR56, UPR, URZ, 0x4 ;  /* 0x00000004ff387883 */ /* 0x000fca0008000000 */
[----:B------:R-:W-:Y:S07]  /*0450*/  BRA.U !UP2, `(.L_x_8) ;  /* 0x000000010a207547 */ /* 0x000fee000b800000 */
[----:B------:R-:W-:Y:S01]  /*0460*/  UISETP.NE.U32.AND UP2, UPT, UR6, URZ, UPT ;  /* 0x000000ff0600728c */ /* 0x000fe2000bf45070 */
[----:B-----5:R-:W-:Y:S01]  /*0470*/  FSETP.NEU.AND P0, PT, R35, RZ, PT ;  /* 0x000000ff2300720b */ /* 0x020fe20003f0d000 */
[----:B------:R-:W-:Y:S02]  /*0480*/  USEL UR5, URZ, 0xffffffff, UP0 ;  /* 0xffffffffff057887 */ /* 0x000fe40008000000 */
[----:B------:R-:W-:-:S10]  /*0490*/  UISETP.NE.AND.EX UP2, UPT, UR7, URZ, UPT, UP2 ;  /* 0x000000ff0700728c */ /* 0x000fd4000bf45320 */
[----:B------:R-:W-:Y:S01]  /*04a0*/  VOTEU.ANY UP1, P0 ;  /* 0x0000000000ff7886 */ /* 0x000fe20000020100 */
[----:B------:R-:W-:-:S04]  /*04b0*/  @!UP2 USEL UR5, URZ, 0xffffffff, UP1 ;  /* 0xffffffffff05a887 */ /* 0x000fc80008800000 */
[----:B------:R-:W-:-:S04]  /*04c0*/  ULOP3.LUT UR5, UR5, 0x1, URZ, 0xc0, !UPT ;  /* 0x0000000105057892 */ /* 0x000fc8000f8ec0ff */
[----:B------:R-:W-:-:S11]  /*04d0*/  UISETP.NE.U32.AND UP6, UPT, UR5, 0x1, UPT ;  /* 0x000000010500788c */ /* 0x000fd6000bfc5070 */
.L_x_8:
[----:B-12---:R-:W1:Y:S02]  /*04e0*/  SHFL.IDX PT, R2, R76, RZ, 0x1f ;  /* 0x00001fff4c027589 */ /* 0x006e6400000e0000 */
[----:B-1----:R-:W-:-:S13]  /*04f0*/  ISETP.NE.AND P0, PT, R2, RZ, PT ;  /* 0x000000ff0200720c */ /* 0x002fda0003f05270 */
[----:B------:R-:W-:Y:S05]  /*0500*/  @P0 BRA `(.L_x_9) ;  /* 0x0000000400140947 */ /* 0x000fea0003800000 */
[----:B------:R-:W-:Y:S01]  /*0510*/  ELECT P0, URZ, PT ;  /* 0x0000000000ff782f */ /* 0x000fe20003800000 */
[----:B------:R-:W-:-:S12]  /*0520*/  BSSY.RECONVERGENT B0, `(.L_x_9) ;  /* 0x0000043000007945 */ /* 0x000fd80003800200 */
[----:B------:R-:W-:Y:S05]  /*0530*/  @!P0 BRA `(.L_x_10) ;  /* 0x0000000400048947 */ /* 0x000fea0003800000 */
[----:B------:R-:W1:Y:S01]  /*0540*/  S2UR UR7, SR_CgaCtaId ;  /* 0x00000000000779c3 */ /* 0x000e620000008800 */
[----:B------:R-:W-:Y:S01]  /*0550*/  UMOV UR8, 0x400 ;  /* 0x0000040000087882 */ /* 0x000fe20000000000 */
[----:B------:R-:W-:Y:S01]  /*0560*/  UMOV UR6, 0x1 ;  /* 0x0000000100067882 */ /* 0x000fe20000000000 */
[----:B------:R-:W-:Y:S02]  /*0570*/  UMOV UR5, 0x2 ;  /* 0x0000000200057882 */ /* 0x000fe40000000000 */
[----:B------:R-:W-:-:S04]  /*0580*/  UIADD3 UR10, UPT, UPT, -UR5, 0x100000, URZ ;  /* 0x00100000050a7890 */ /* 0x000fc8000fffe1ff */
[----:B------:R-:W-:Y:S02]  /*0590*/  USHF.L.U32 UR11, UR10, 0xb, URZ ;  /* 0x0000000b0a0b7899 */ /* 0x000fe400080006ff */
[----:B------:R-:W-:Y:S02]  /*05a0*/  USHF.L.U32 UR10, UR10, 0x1, URZ ;  /* 0x000000010a0a7899 */ /* 0x000fe400080006ff */
[----:B-1----:R-:W-:Y:S02]  /*05b0*/  ULEA UR7, UR7, UR8, 0x18 ;  /* 0x0000000807077291 */ /* 0x002fe4000f8ec0ff */
[----:B------:R-:W-:-:S04]  /*05c0*/  UIADD3 UR8, UPT, UPT, -UR6, 0x100000, URZ ;  /* 0x0010000006087890 */ /* 0x000fc8000fffe1ff */
[----:B------:R-:W-:Y:S02]  /*05d0*/  USHF.L.U32 UR9, UR8, 0xb, URZ ;  /* 0x0000000b08097899 */ /* 0x000fe400080006ff */
[----:B------:R-:W-:Y:S01]  /*05e0*/  USHF.L.U32 UR8, UR8, 0x1, URZ ;  /* 0x0000000108087899 */ /* 0x000fe200080006ff */
[----:B------:R-:W1:Y:S11]  /*05f0*/  FENCE.VIEW.ASYNC.S ;  /* 0x00000000000073c6 */ /* 0x000e760000000000 */
[----:B-1----:R1:W2:Y:S01]  /*0600*/  SYNCS.EXCH.64 URZ, [UR7], UR8 ;  /* 0x0000000807ff75b2 */ /* 0x0022a20008000100 */
[----:B------:R1:W3:Y:S01]  /*0610*/  SYNCS.EXCH.64 URZ, [UR7+0xd0], UR10 ;  /* 0x0000d00a07ff75b2 */ /* 0x0002e20008000100 */
[----:B------:R1:W4:Y:S01]  /*0620*/  SYNCS.EXCH.64 URZ, [UR7+0x8], UR8 ;  /* 0x0000080807ff75b2 */ /* 0x0003220008000100 */
[----:B------:R1:W1:Y:S01]  /*0630*/  SYNCS.EXCH.64 URZ, [UR7+0xd8], UR10 ;  /* 0x0000d80a07ff75b2 */ /* 0x0002620008000100 */
        /* <DEDUP_REMOVED lines=48> */
[----:B--234-:R-:W-:Y:S01]  /*0940*/  NOP ;  /* 0x0000000000007918 */ /* 0x01cfe20000000000 */
.L_x_10:
[----:B-1----:R-:W-:Y:S05]  /*0950*/  BSYNC.RECONVERGENT B0 ;  /* 0x0000000000007941 */ /* 0x002fea0003800200 */
.L_x_9:
[----:B------:R-:W1:Y:S01]  /*0960*/  SHFL.IDX PT, R2, R76, RZ, 0x1f ;  /* 0x00001fff4c027589 */ /* 0x000e6200000e0000 */
[----:B------:R-:W-:Y:S01]  /*0970*/  NOP ;  /* 0x0000000000007918 */ /* 0x000fe20000000000 */
[----:B-1----:R-:W-:-:S13]  /*0980*/  ISETP.NE.AND P0, PT, R2, 0x1, PT ;  /* 0x000000010200780c */ /* 0x002fda0003f05270 */
[----:B------:R-:W-:Y:S05]  /*0990*/  @P0 BRA `(.L_x_11) ;  /* 0x0000000000500947 */ /* 0x000fea0003800000 */
[----:B------:R-:W1:Y:S01]  /*09a0*/  S2UR UR7, SR_CgaCtaId ;  /* 0x00000000000779c3 */ /* 0x000e620000008800 */
[----:B------:R-:W-:Y:S01]  /*09b0*/  UMOV UR8, 0x400 ;  /* 0x0000040000087882 */ /* 0x000fe20000000000 */
[----:B------:R-:W-:Y:S01]  /*09c0*/  UMOV UR6, 0x20 ;  /* 0x0000002000067882 */ /* 0x000fe20000000000 */
[----:B------:R-:W-:Y:S01]  /*09d0*/  UMOV UR5, 0x80 ;  /* 0x0000008000057882 */ /* 0x000fe20000000000 */
[----:B------:R-:W-:Y:S01]  /*09e0*/  ELECT P0, URZ, PT ;  /* 0x0000000000ff782f */ /* 0x000fe20003800000 */
        /* <DEDUP_REMOVED lines=8> */
[----:B-1----:R1:W2:Y:S01]  /*0a70*/  SYNCS.EXCH.64 URZ, [UR7+0x1a0], UR8 ;  /* 0x0001a00807ff75b2 */ /* 0x0022a20008000100 */
[----:B------:R1:W3:Y:S01]  /*0a80*/  SYNCS.EXCH.64 URZ, [UR7+0x1b8], UR10 ;  /* 0x0001b80a07ff75b2 */ /* 0x0002e20008000100 */
[----:B------:R1:W4:Y:S01]  /*0a90*/  SYNCS.EXCH.64 URZ, [UR7+0x1a8], UR8 ;  /* 0x0001a80807ff75b2 */ /* 0x0003220008000100 */
[----:B------:R1:W1:Y:S01]  /*0aa0*/  SYNCS.EXCH.64 URZ, [UR7+0x1c0], UR10 ;  /* 0x0001c00a07ff75b2 */ /* 0x0002620008000100 */
[----:B------:R1:W1:Y:S01]  /*0ab0*/  SYNCS.EXCH.64 URZ, [UR7+0x1b0], UR8 ;  /* 0x0001b00807ff75b2 */ /* 0x0002620008000100 */
[----:B------:R1:W1:Y:S01]  /*0ac0*/  SYNCS.EXCH.64 URZ, [UR7+0x1c8], UR10 ;  /* 0x0001c80a07ff75b2 */ /* 0x0002620008000100 */
[----:B------:R-:W-:Y:S01]  /*0ad0*/  NOP ;  /* 0x0000000000007918 */ /* 0x000fe20000000000 */
.L_x_11:
[----:B------:R-:W2:Y:S01]  /*0ae0*/  SHFL.IDX PT, R2, R76, RZ, 0x1f ;  /* 0x00001fff4c027589 */ /* 0x000ea200000e0000 */
[----:B------:R-:W-:Y:S01]  /*0af0*/  NOP ;  /* 0x0000000000007918 */ /* 0x000fe20000000000 */
[----:B--2---:R-:W-:-:S13]  /*0b00*/  ISETP.NE.AND P0, PT, R2, 0x3, PT ;  /* 0x000000030200780c */ /* 0x004fda0003f05270 */
[----:B------:R-:W-:Y:S05]  /*0b10*/  @P0 BRA `(.L_x_12) ;  /* 0x0000000000300947 */ /* 0x000fea0003800000 */
[----:B------:R-:W2:Y:S01]  /*0b20*/  S2UR UR6, SR_CgaCtaId ;  /* 0x00000000000679c3 */ /* 0x000ea20000008800 */
[----:B-1----:R-:W-:Y:S01]  /*0b30*/  UMOV UR7, 0x400 ;  /* 0x0000040000077882 */ /* 0x002fe20000000000 */
[----:B------:R-:W-:Y:S01]  /*0b40*/  UMOV UR5, 0x20 ;  /* 0x0000002000057882 */ /* 0x000fe20000000000 */
[----:B------:R-:W-:Y:S01]  /*0b50*/  ELECT P0, URZ, PT ;  /* 0x0000000000ff782f */ /* 0x000fe20003800000 */
[----:B------:R-:W-:-:S04]  /*0b60*/  UIADD3 UR8, UPT, UPT, -UR5, 0x100000, URZ ;  /* 0x0010000005087890 */ /* 0x000fc8000fffe1ff */
[----:B------:R-:W-:Y:S02]  /*0b70*/  USHF.L.U32 UR9, UR8, 0xb, URZ ;  /* 0x0000000b08097899 */ /* 0x000fe400080006ff */
[----:B------:R-:W-:Y:S02]  /*0b80*/  USHF.L.U32 UR8, UR8, 0x1, URZ ;  /* 0x0000000108087899 */ /* 0x000fe400080006ff */
[----:B--2---:R-:W-:Y:S01]  /*0b90*/  ULEA UR6, UR6, UR7, 0x18 ;  /* 0x0000000706067291 */ /* 0x004fe2000f8ec0ff */
[----:B------:R-:W1:Y:S11]  /*0ba0*/  FENCE.VIEW.ASYNC.S ;  /* 0x00000000000073c6 */ /* 0x000e760000000000 */
[----:B-1----:R2:W1:Y:S01]  /*0bb0*/  SYNCS.EXCH.64 URZ, [UR6+0x1d0], UR8 ;  /* 0x0001d00806ff75b2 */ /* 0x0024620008000100 */
[----:B------:R2:W1:Y:S02]  /*0bc0*/  SYNCS.EXCH.64 URZ, [UR6+0x1d8], UR8 ;  /* 0x0001d80806ff75b2 */ /* 0x0004640008000100 */
[----:B--2---:R-:W-:Y:S01]  /*0bd0*/  NOP ;  /* 0x0000000000007918 */ /* 0x004fe20000000000 */
.L_x_12:
[----:B------:R-:W2:Y:S01]  /*0be0*/  SHFL.IDX PT, R2, R76, RZ, 0x1f ;  /* 0x00001fff4c027589 */ /* 0x000ea200000e0000 */
[----:B------:R-:W-:Y:S01]  /*0bf0*/  NOP ;  /* 0x0000000000007918 */ /* 0x000fe20000000000 */
[----:B--2---:R-:W-:-:S13]  /*0c00*/  ISETP.NE.AND P0, PT, R2, 0x4, PT ;  /* 0x000000040200780c */ /* 0x004fda0003f05270 */
[----:B------:R-:W-:Y:S05]  /*0c10*/  @P0 BRA `(.L_x_13) ;  /* 0x0000000000440947 */ /* 0x000fea0003800000 */
[----:B------:R-:W2:Y:S01]  /*0c20*/  S2UR UR6, SR_CgaCtaId ;  /* 0x00000000000679c3 */ /* 0x000ea20000008800 */
[----:B-1----:R-:W-:Y:S01]  /*0c30*/  UMOV UR8, 0x1e0 ;  /* 0x000001e000087882 */ /* 0x002fe20000000000 */
[----:B------:R-:W-:Y:S01]  /*0c40*/  UMOV UR7, 0x400 ;  /* 0x0000040000077882 */ /* 0x000fe20000000000 */
[----:B------:R-:W-:Y:S01]  /*0c50*/  USEL UR8, UR8, 0x1a0, UP6 ;  /* 0x000001a008087887 */ /* 0x000fe2000b000000 */
[----:B------:R-:W-:Y:S01]  /*0c60*/  UMOV UR5, 0x1 ;  /* 0x0000000100057882 */ /* 0x000fe20000000000 */
[----:B------:R-:W-:Y:S01]  /*0c70*/  ELECT P0, URZ, PT ;  /* 0x0000000000ff782f */ /* 0x000fe20003800000 */
[----:B------:R-:W-:-:S04]  /*0c80*/  UIADD3 UR10, UPT, UPT, -UR5, 0x100000, URZ ;  /* 0x00100000050a7890 */ /* 0x000fc8000fffe1ff */
[----:B------:R-:W-:Y:S02]  /*0c90*/  USHF.L.U32 UR11, UR10, 0xb, URZ ;  /* 0x0000000b0a0b7899 */ /* 0x000fe400080006ff */
[----:B------:R-:W-:Y:S02]  /*0ca0*/  USHF.L.U32 UR10, UR10, 0x1, URZ ;  /* 0x000000010a0a7899 */ /* 0x000fe400080006ff */
        /* <DEDUP_REMOVED lines=8> */
.L_x_13:
[----:B------:R-:W2:Y:S01]  /*0d30*/  SHFL.IDX PT, R2, R76, RZ, 0x1f ;  /* 0x00001fff4c027589 */ /* 0x000ea200000e0000 */
[----:B------:R-:W1:Y:S01]  /*0d40*/  S2UR UR45, SR_CgaCtaId ;  /* 0x00000000002d79c3 */ /* 0x000e620000008800 */
[----:B------:R-:W-:Y:S01]  /*0d50*/  NOP ;  /* 0x0000000000007918 */ /* 0x000fe20000000000 */
[----:B--2---:R-:W-:-:S13]  /*0d60*/  ISETP.NE.AND P0, PT, R2, 0x5, PT ;  /* 0x000000050200780c */ /* 0x004fda0003f05270 */
[----:B-1----:R-:W-:Y:S05]  /*0d70*/  @P0 BRA `(.L_x_14) ;  /* 0x0000000000440947 */ /* 0x002fea0003800000 */
[----:B------:R-:W-:Y:S01]  /*0d80*/  UMOV UR7, 0x400 ;  /* 0x0000040000077882 */ /* 0x000fe20000000000 */
[----:B------:R-:W-:Y:S01]  /*0d90*/  UMOV UR6, 0x1 ;  /* 0x0000000100067882 */ /* 0x000fe20000000000 */
[----:B------:R-:W-:Y:S01]  /*0da0*/  UMOV UR5, 0x80 ;  /* 0x0000008000057882 */ /* 0x000fe20000000000 */
[----:B------:R-:W-:Y:S02]  /*0db0*/  ULEA UR7, UR45, UR7, 0x18 ;  /* 0x000000072d077291 */ /* 0x000fe4000f8ec0ff */
[----:B------:R-:W-:-:S04]  /*0dc0*/  UIADD3 UR8, UPT, UPT, -UR6, 0x100000, URZ ;  /* 0x0010000006087890 */ /* 0x000fc8000fffe1ff */
[----:B------:R-:W-:Y:S02]  /*0dd0*/  USHF.L.U32 UR9, UR8, 0xb, URZ ;  /* 0x0000000b08097899 */ /* 0x000fe400080006ff */
[----:B------:R-:W-:Y:S02]  /*0de0*/  USHF.L.U32 UR8, UR8, 0x1, URZ ;  /* 0x0000000108087899 */ /* 0x000fe400080006ff */
[----:B------:R-:W-:-:S04]  /*0df0*/  UIADD3 UR10, UPT, UPT, -UR5, 0x100000, URZ ;  /* 0x00100000050a7890 */ /* 0x000fc8000fffe1ff */
[----:B------:R-:W-:Y:S02]  /*0e00*/  USHF.L.U32 UR11, UR10, 0xb, URZ ;  /* 0x0000000b0a0b7899 */ /* 0x000fe400080006ff */
[----:B------:R-:W-:Y:S01]  /*0e10*/  USHF.L.U32 UR10, UR10, 0x1, URZ ;  /* 0x000000010a0a7899 */ /* 0x000fe200080006ff */
[----:B------:R-:W-:Y:S01]  /*0e20*/  ELECT P0, URZ, PT ;  /* 0x0000000000ff782f */ /* 0x000fe20003800000 */
[----:B------:R-:W1:Y:S02]  /*0e30*/  FENCE.VIEW.ASYNC.S ;  /* 0x00000000000073c6 */ /* 0x000e640000000000 */
[----:B-1----:R1:W2:Y:S08]  /*0e40*/  SYNCS.EXCH.64 URZ, [UR7+0x1f0], UR8 ;  /* 0x0001f00807ff75b2 */ /* 0x0022b00008000100 */
[----:B------:R1:W1:Y:S01]  /*0e50*/  SYNCS.EXCH.64 URZ, [UR7+0x200], UR10 ;  /* 0x0002000a07ff75b2 */ /* 0x0002620008000100 */
[----:B------:R1:W1:Y:S01]  /*0e60*/  SYNCS.EXCH.64 URZ, [UR7+0x1f8], UR8 ;  /* 0x0001f80807ff75b2 */ /* 0x0002620008000100 */
[----:B------:R1:W1:Y:S01]  /*0e70*/  SYNCS.EXCH.64 URZ, [UR7+0x208], UR10 ;  /* 0x0002080a07ff75b2 */ /* 0x0002620008000100 */
[----:B------:R-:W-:Y:S01]  /*0e80*/  NOP ;  /* 0x0000000000007918 */ /* 0x000fe20000000000 */
.L_x_14:
[----:B------:R-:W3:Y:S01]  /*0e90*/  LDCU UR5, c[0x0][0x36c] ;  /* 0x00006d80ff0577ac */ /* 0x000ee20008000800 */
[----:B------:R-:W-:Y:S01]  /*0ea0*/  ISETP.NE.OR P5, PT, R0, 0x2, !P5 ;  /* 0x000000020000780c */ /* 0x000fe20006fa5670 */
[----:B------:R-:W-:Y:S01]  /*0eb0*/  NOP ;  /* 0x0000000000007918 */ /* 0x000fe20000000000 */
[----:B------:R-:W-:Y:S01]  /*0ec0*/  LOP3.LUT R8, R75, 0x1f, RZ, 0xc0, !PT ;  /* 0x0000001f4b087812 */ /* 0x000fe200078ec0ff */
[----:B------:R-:W-:Y:S02]  /*0ed0*/  UISETP.NE.AND UP5, UPT, UR4, 0x2, UPT ;  /* 0x000000020400788c */ /* 0x000fe4000bfa5270 */
[----:B------:R-:W-:Y:S02]  /*0ee0*/  UISETP.NE.AND UP4, UPT, UR4, URZ, UPT ;  /* 0x000000ff0400728c */ /* 0x000fe4000bf85270 */
[----:B---3--:R-:W-:-:S09]  /*0ef0*/  UISETP.EQ.U32.AND UP1, UPT, UR5, 0x1, UPT ;  /* 0x000000010500788c */ /* 0x008fd2000bf22070 */
[----:B------:R-:W-:Y:S05]  /*0f00*/  BRA.U !UP1, `(.L_x_15) ;  /* 0x0000000109087547 */ /* 0x000fea000b800000 */
[----:B-12-4-:R-:W-:Y:S01]  /*0f10*/  UCGABAR_ARV ;  /* 0x00000000000079c7 */ /* 0x016fe20008000000 */
[----:B------:R-:W-:Y:S05]  /*0f20*/  BRA `(.L_x_16) ;  /* 0x0000000000047947 */ /* 0x000fea0003800000 */
.L_x_15:
[----:B-12-4-:R-:W-:Y:S01]  /*0f30*/  NOP ;  /* 0x0000000000007918 */ /* 0x016fe20000000000 */
.L_x_16:
[----:B------:R-:W1:Y:S01]  /*0f40*/  S2R R18, SR_CTAID.Y ;  /* 0x0000000000127919 */ /* 0x000e620000002600 */
[----:B------:R-:W2:Y:S01]  /*0f50*/  S2UR UR6, SR_CTAID.X ;  /* 0x00000000000679c3 */ /* 0x000ea20000002500 */
[----:B------:R-:W-:-:S05]  /*0f60*/  CS2R.32 R64, SR_CgaSize ;  /* 0x0000000000407805 */ /* 0x000fca0000008a00 */
[----:B------:R-:W-:-:S05]  /*0f70*/  IMAD R64, R64, -0xa0, RZ ;  /* 0xffffff6040407824 */ /* 0x000fca00078e02ff */
[----:B------:R-:W-:-:S14]  /*0f80*/  R2UR UR7, R64 ;  /* 0x00000000400772ca */ /* 0x000fdc00000e0000 */
[----:B------:R-:W3:Y:S01]  /*0f90*/  LDCU UR7, c[0x0][UR7+0x2b0] ;  /* 0x00005600070777ac */ /* 0x000ee20008000800 */
[----:B------:R-:W-:-:S05]  /*0fa0*/  CS2R.32 R64, SR_CgaSize ;  /* 0x0000000000407805 */ /* 0x000fca0000008a00 */
[----:B------:R-:W-:-:S05]  /*0fb0*/  IMAD R64, R64, -0xa0, RZ ;  /* 0xffffff6040407824 */ /* 0x000fca00078e02ff */
[----:B------:R-:W-:-:S14]  /*0fc0*/  R2UR UR5, R64 ;  /* 0x00000000400572ca */ /* 0x000fdc00000e0000 */
[----:B------:R-:W4:Y:S01]  /*0fd0*/  LDCU UR5, c[0x0][UR5+0x2b4] ;  /* 0x00005680050577ac */ /* 0x000f220008000800 */
[----:B------:R-:W4:Y:S01]  /*0fe0*/  LDC R11, c[0x0][0xb24] ;  /* 0x0002c900ff0b7b82 */ /* 0x000f220000000800 */
[----:B------:R-:W-:Y:S02]  /*0ff0*/  USHF.L.U32 UR23, UR45, 0xa, URZ ;  /* 0x0000000a2d177899 */ /* 0x000fe400080006ff */
[----:B------:R-:W-:Y:S02]  /*1000*/  USHF.L.U32 UR22, UR45, 0x4, URZ ;  /* 0x000000042d167899 */ /* 0x000fe400080006ff */
[----:B------:R-:W-:Y:S02]  /*1010*/  ULOP3.LUT UR23, UR23, 0x400, URZ, 0xc0, !UPT ;  /* 0x0000040017177892 */ /* 0x000fe4000f8ec0ff */
[----:B------:R-:W-:Y:S01]  /*1020*/  ULOP3.LUT UR22, UR22, 0x10, URZ, 0xc0, !UPT ;  /* 0x0000001016167892 */ /* 0x000fe2000f8ec0ff */
[----:B------:R-:W-:-:S05]  /*1030*/  CS2R.32 R5, SR_CgaSize ;  /* 0x0000000000057805 */ /* 0x000fca0000008a00 */
[----:B------:R-:W-:-:S06]  /*1040*/  IMAD R5, R5, -0xa0, RZ ;  /* 0xffffff6005057824 */ /* 0x000fcc00078e02ff */
[----:B------:R-:W4:Y:S01]  /*1050*/  LDC R5, c[0x0][R5+0x2a0] ;  /* 0x0000a80005057b82 */ /* 0x000f220000000800 */
[----:B------:R-:W-:Y:S01]  /*1060*/  UISETP.NE.AND UP2, UPT, UR4, 0x2, UPT ;  /* 0x000000020400788c */ /* 0x000fe2000bf45270 */
[----:B--2---:R-:W-:Y:S02]  /*1070*/  I2FP.F32.U32 R64, UR6 ;  /* 0x0000000600407c45 */ /* 0x004fe40008201000 */
[----:B------:R-:W-:-:S05]  /*1080*/  CS2R.32 R62, SR_CgaSize ;  /* 0x00000000003e7805 */ /* 0x000fca0000008a00 */
[----:B------:R-:W-:-:S06]  /*1090*/  IMAD R62, R62, -0xa0, RZ ;  /* 0xffffff603e3e7824 */ /* 0x000fcc00078e02ff */
[----:B------:R-:W2:Y:S01]  /*10a0*/  LDC R62, c[0x0][R62+0x2a4] ;  /* 0x0000a9003e3e7b82 */ /* 0x000ea20000000800 */
[----:B------:R-:W-:Y:S01]  /*10b0*/  MOV R19, UR6 ;  /* 0x0000000600137c02 */ /* 0x000fe20008000f00 */
[----:B---3--:R-:W-:Y:S01]  /*10c0*/  FMUL R64, R64, UR7 ;  /* 0x0000000740407c20 */ /* 0x008fe20008400000 */
[----:B-1----:R-:W-:-:S05]  /*10d0*/  I2FP.F32.U32 R0, R18 ;  /* 0x0000001200007245 */ /* 0x002fca0000201000 */
[----:B------:R-:W1:Y:S01]  /*10e0*/  S2UR UR60, SR_CTAID.Z ;  /* 0x00000000003c79c3 */ /* 0x000e620000002700 */
[----:B----4-:R-:W-:Y:S01]  /*10f0*/  ISETP.GE.AND P0, PT, R11, 0x1, PT ;  /* 0x000000010b00780c */ /* 0x010fe20003f06270 */
[----:B------:R-:W3:Y:S01]  /*1100*/  F2I.U32.TRUNC.NTZ R64, R64 ;  /* 0x0000004000407305 */ /* 0x000ee2000020f000 */
[----:B------:R-:W-:Y:S01]  /*1110*/  FMUL R0, R0, UR5 ;  /* 0x0000000500007c20 */ /* 0x000fe20008400000 */
[----:B------:R-:W4:Y:S04]  /*1120*/  LDCU UR5, c[0x0][0xb30] ;  /* 0x00016600ff0577ac */ /* 0x000f280008000800 */
[----:B------:R-:W1:Y:S02]  /*1130*/  LDC R26, c[0x0][0xb24] ;  /* 0x0002c900ff1a7b82 */ /* 0x000e640000000800 */
[----:B------:R-:W4:Y:S01]  /*1140*/  F2I.U32.TRUNC.NTZ R3, R0 ;  /* 0x0000000000037305 */ /* 0x000f22000020f000 */
[----:B---3--:R-:W-:-:S05]  /*1150*/  IADD3 R64, PT, PT, -R64, RZ, RZ ;  /* 0x000000ff40407210 */ /* 0x008fca0007ffe1ff */
[----:B------:R-:W-:Y:S01]  /*1160*/  IMAD R64, R5, R64, UR6 ;  /* 0x0000000605407e24 */ /* 0x000fe2000f8e0240 */
[----:B----4-:R-:W-:Y:S02]  /*1170*/  IADD3 R3, PT, PT, -R3, RZ, RZ ;  /* 0x000000ff03037210 */ /* 0x010fe40007ffe1ff */
[----:B------:R-:W-:-:S03]  /*1180*/  PRMT R0, RZ, 0x7610, R0 ;  /* 0x00007610ff007816 */ /* 0x000fc60000000000 */
[----:B--2---:R-:W-:Y:S01]  /*1190*/  IMAD R62, R62, R3, R18 ;  /* 0x000000033e3e7224 */ /* 0x004fe200078e0212 */
[----:B------:R-:W-:Y:S06]  /*11a0*/  BRA.U UP4, `(.L_x_17) ;  /* 0x0000000104207547 */ /* 0x000fec000b800000 */
[C---:B------:R-:W-:Y:S02]  /*11b0*/  ISETP.NE.AND P3, PT, R62.reuse, RZ, PT ;  /* 0x000000ff3e00720c */ /* 0x040fe40003f65270 */
[----:B------:R-:W-:Y:S02]  /*11c0*/  ISETP.NE.AND P1, PT, R62, RZ, PT ;  /* 0x000000ff3e00720c */ /* 0x000fe40003f25270 */
[C---:B------:R-:W-:Y:S02]  /*11d0*/  ISETP.NE.AND P2, PT, R64.reuse, 0x1, PT ;  /* 0x000000014000780c */ /* 0x040fe40003f45270 */
[----:B------:R-:W-:Y:S02]  /*11e0*/  SEL R0, RZ, 0x2, P3 ;  /* 0x00000002ff007807 */ /* 0x000fe40001800000 */
[----:B------:R-:W-:Y:S02]  /*11f0*/  ISETP.EQ.OR P1, PT, R64, RZ, !P1 ;  /* 0x000000ff4000720c */ /* 0x000fe40004f22670 */
[----:B------:R-:W-:-:S02]  /*1200*/  SEL R0, R0, 0x2, P2 ;  /* 0x0000000200007807 */ /* 0x000fc40001000000 */
[----:B------:R-:W-:-:S05]  /*1210*/  SEL R3, RZ, 0x1, !P1 ;  /* 0x00000001ff037807 */ /* 0x000fca0004800000 */
[----:B------:R-:W-:Y:S02]  /*1220*/  IMAD.IADD R0, R3, 0x1, R0 ;  /* 0x0000000103007824 */ /* 0x000fe400078e0200 */
.L_x_17:
[----:B------:R-:W-:Y:S05]  /*1230*/  @!P0 BRA `(.L_x_18) ;  /* 0x0000000000b88947 */ /* 0x000fea0003800000 */
[----:B------:R-:W2:Y:S01]  /*1240*/  LDC.64 R4, c[0x0][0xb18] ;  /* 0x0002c600ff047b82 */ /* 0x000ea20000000a00 */
[----:B------:R-:W-:-:S07]  /*1250*/  ISETP.NE.AND P0, PT, R11, 0x1, PT ;  /* 0x000000010b00780c */ /* 0x000fce0003f05270 */
[----:B------:R-:W3:Y:S08]  /*1260*/  LDC R10, c[0x0][0xb0c] ;  /* 0x0002c300ff0a7b82 */ /* 0x000ef00000000800 */
[----:B------:R-:W4:Y:S08]  /*1270*/  LDC R13, c[0x0][0x370] ;  /* 0x0000dc00ff0d7b82 */ /* 0x000f300000000800 */
[----:B------:R-:W1:Y:S01]  /*1280*/  LDC R12, c[0x0][0x374] ;  /* 0x0000dd00ff0c7b82 */ /* 0x000e620000000800 */
[----:B--2---:R-:W-:-:S07]  /*1290*/  ISETP.NE.AND P1, PT, R4, 0x1, PT ;  /* 0x000000010400780c */ /* 0x004fce0003f25270 */
[----:B------:R-:W4:Y:S01]  /*12a0*/  LDC.64 R6, c[0x0][0xb10] ;  /* 0x0002c400ff067b82 */ /* 0x000f220000000a00 */
[----:B---3--:R-:W-:-:S07]  /*12b0*/  ISETP.NE.AND P2, PT, R10, 0x1, PT ;  /* 0x000000010a00780c */ /* 0x008fce0003f45270 */
[----:B------:R-:W2:Y:S08]  /*12c0*/  LDC R9, c[0x0][0xb20] ;  /* 0x0002c800ff097b82 */ /* 0x000eb00000000800 */
[----:B------:R-:W3:Y:S01]  /*12d0*/  LDC.64 R2, c[0x0][0xb28] ;  /* 0x0002ca00ff027b82 */ /* 0x000ee20000000a00 */
[----:B-1----:R-:W-:-:S04]  /*12e0*/  IMAD.HI.U32 R14, R12, R5, RZ ;  /* 0x000000050c0e7227 */ /* 0x002fc800078e00ff */
[----:B----4-:R-:W-:-:S04]  /*12f0*/  IMAD.HI.U32 R16, R13, R6, RZ ;  /* 0x000000060d107227 */ /* 0x010fc800078e00ff */
[----:B------:R-:W-:Y:S01]  /*1300*/  IMAD.HI.U32 R20, R19, R6, RZ ;  /* 0x0000000613147227 */ /* 0x000fe200078e00ff */
[----:B------:R-:W-:Y:S02]  /*1310*/  @P2 SHF.R.U32.HI R13, RZ, R7, R16 ;  /* 0x00000007ff0d2219 */ /* 0x000fe40000011610 */
[----:B--2---:R-:W-:Y:S01]  /*1320*/  @P1 SHF.R.U32.HI R12, RZ, R9, R14 ;  /* 0x00000009ff0c1219 */ /* 0x004fe2000001160e */
[----:B------:R-:W-:Y:S01]  /*1330*/  IMAD.HI.U32 R16, R18, R5, RZ ;  /* 0x0000000512107227 */ /* 0x000fe200078e00ff */
[----:B------:R-:W-:-:S04]  /*1340*/  SHF.R.U32.HI R20, RZ, R7, R20 ;  /* 0x00000007ff147219 */ /* 0x000fc80000011614 */
[----:B------:R-:W-:Y:S01]  /*1350*/  SHF.R.U32.HI R9, RZ, R9, R16 ;  /* 0x00000009ff097219 */ /* 0x000fe20000011610 */
[----:B---3--:R-:W-:Y:S01]  /*1360*/  IMAD.HI.U32 R14, R12, R2, RZ ;  /* 0x000000020c0e7227 */ /* 0x008fe200078e00ff */
[----:B------:R-:W-:Y:S02]  /*1370*/  SEL R5, R19, R20, !P2 ;  /* 0x0000001413057207 */ /* 0x000fe40005000000 */
[----:B------:R-:W-:Y:S01]  /*1380*/  SEL R9, R18, R9, !P1 ;  /* 0x0000000912097207 */ /* 0x000fe20004800000 */
[----:B------:R-:W-:Y:S01]  /*1390*/  IMAD.HI.U32 R6, R13, R2, RZ ;  /* 0x000000020d067227 */ /* 0x000fe200078e00ff */
[-C--:B------:R-:W-:Y:S02]  /*13a0*/  @P0 SHF.R.U32.HI R12, RZ, R3.reuse, R14 ;  /* 0x00000003ff0c0219 */ /* 0x080fe4000001160e */
[----:B------:R-:W-:Y:S02]  /*13b0*/  IADD3 R7, PT, PT, -R9, RZ, RZ ;  /* 0x000000ff09077210 */ /* 0x000fe40007ffe1ff */
[----:B------:R-:W-:Y:S01]  /*13c0*/  @P0 SHF.R.U32.HI R13, RZ, R3, R6 ;  /* 0x00000003ff0d0219 */ /* 0x000fe20000011606 */
[----:B------:R-:W-:-:S02]  /*13d0*/  IMAD R12, R12, R11, RZ ;  /* 0x0000000b0c0c7224 */ /* 0x000fc400078e02ff */
[----:B------:R-:W-:Y:S02]  /*13e0*/  IMAD R7, R4, R7, R18 ;  /* 0x0000000704077224 */ /* 0x000fe400078e0212 */
[----:B------:R-:W-:Y:S01]  /*13f0*/  IMAD R6, R13, R11, RZ ;  /* 0x0000000b0d067224 */ /* 0x000fe200078e02ff */
[----:B------:R-:W-:-:S04]  /*1400*/  ISETP.GE.AND P1, PT, R9, R12, PT ;  /* 0x0000000c0900720c */ /* 0x000fc80003f26270 */
[----:B------:R-:W-:Y:S01]  /*1410*/  ISETP.GE.OR P1, PT, R5, R6, P1 ;  /* 0x000000060500720c */ /* 0x000fe20000f26670 */
[----:B------:R-:W-:-:S05]  /*1420*/  IMAD.HI.U32 R6, R9, R2, RZ ;  /* 0x0000000209067227 */ /* 0x000fca00078e00ff */
[----:B------:R-:W-:-:S04]  /*1430*/  SHF.R.U32.HI R6, RZ, R3, R6 ;  /* 0x00000003ff067219 */ /* 0x000fc80000011606 */
[----:B------:R-:W-:-:S03]  /*1440*/  SEL R6, R9, R6, !P0 ;  /* 0x0000000609067207 */ /* 0x000fc60004000000 */
[----:B------:R-:W-:Y:S01]  /*1450*/  @!P1 IMAD.HI.U32 R12, R5, R2, RZ ;  /* 0x00000002050c9227 */ /* 0x000fe200078e00ff */
[----:B------:R-:W-:-:S04]  /*1460*/  IADD3 R2, PT, PT, -R6, RZ, RZ ;  /* 0x000000ff06027210 */ /* 0x000fc80007ffe1ff */
[----:B------:R-:W-:Y:S01]  /*1470*/  @!P1 SHF.R.U32.HI R12, RZ, R3, R12 ;  /* 0x00000003ff0c9219 */ /* 0x000fe2000001160c */
[----:B------:R-:W-:-:S03]  /*1480*/  IMAD R2, R11, R2, R9 ;  /* 0x000000020b027224 */ /* 0x000fc600078e0209 */
[----:B------:R-:W-:-:S05]  /*1490*/  @!P1 SEL R3, R5, R12, !P0 ;  /* 0x0000000c05039207 */ /* 0x000fca0004000000 */
[--C-:B------:R-:W-:Y:S02]  /*14a0*/  @!P1 IMAD.IADD R6, R6, 0x1, -R3.reuse ;  /* 0x0000000106069824 */ /* 0x100fe400078e0a03 */
[----:B------:R-:W-:Y:S01]  /*14b0*/  @!P1 IMAD R3, R2, R13, R3 ;  /* 0x0000000d02039224 */ /* 0x000fe200078e0203 */
[----:B------:R-:W-:Y:S01]  /*14c0*/  IADD3 R2, PT, PT, -R5, RZ, RZ ;  /* 0x000000ff05027210 */ /* 0x000fe20007ffe1ff */
[----:B------:R-:W-:Y:S02]  /*14d0*/  @!P1 IMAD R9, R6, R11, R5 ;  /* 0x0000000b06099224 */ /* 0x000fe400078e0205 */
[----:B------:R-:W-:Y:S02]  /*14e0*/  @!P1 IMAD.MOV.U32 R5, RZ, RZ, R3 ;  /* 0x000000ffff059224 */ /* 0x000fe400078e0003 */
[----:B------:R-:W-:Y:S02]  /*14f0*/  IMAD R2, R10, R2, R19 ;  /* 0x000000020a027224 */ /* 0x000fe400078e0213 */
[----:B------:R-:W-:-:S02]  /*1500*/  IMAD R18, R9, R4, R7 ;  /* 0x0000000409127224 */ /* 0x000fc400078e0207 */
[----:B------:R-:W-:Y:S02]  /*1510*/  IMAD R19, R5, R10, R2 ;  /* 0x0000000a05137224 */ /* 0x000fe400078e0202 */
.L_x_18:
[----:B------:R-:W-:-:S09]  /*1520*/  UISETP.NE.AND UP3, UPT, UR5, 0x1, UPT ;  /* 0x000000010500788c */ /* 0x000fd2000bf65270 */
[----:B------:R-:W-:Y:S05]  /*1530*/  BRA.U UP3, `(.L_x_19) ;  /* 0x0000000103407547 */ /* 0x000fea000b800000 */
[----:B------:R-:W2:Y:S08]  /*1540*/  LDC.64 R4, c[0x0][0xb10] ;  /* 0x0002c400ff047b82 */ /* 0x000eb00000000a00 */
[----:B------:R-:W3:Y:S08]  /*1550*/  LDC.64 R2, c[0x0][0xb18] ;  /* 0x0002c600ff027b82 */ /* 0x000ef00000000a00 */
[----:B------:R-:W4:Y:S08]  /*1560*/  LDC R6, c[0x0][0xb20] ;  /* 0x0002c800ff067b82 */ /* 0x000f300000000800 */
[----:B------:R-:W1:Y:S01]  /*1570*/  LDC R10, c[0x0][0xb0c] ;  /* 0x0002c300ff0a7b82 */ /* 0x000e620000000800 */
[----:B--2---:R-:W-:-:S05]  /*1580*/  IMAD.HI.U32 R4, R19, R4, RZ ;  /* 0x0000000413047227 */ /* 0x004fca00078e00ff */
[----:B------:R-:W-:Y:S01]  /*1590*/  SHF.R.U32.HI R4, RZ, R5, R4 ;  /* 0x00000005ff047219 */ /* 0x000fe20000011604 */
[----:B---3--:R-:W-:Y:S01]  /*15a0*/  IMAD.HI.U32 R3, R18, R3, RZ ;  /* 0x0000000312037227 */ /* 0x008fe200078e00ff */
[----:B------:R-:W-:-:S04]  /*15b0*/  ISETP.NE.AND P0, PT, R2, 0x1, PT ;  /* 0x000000010200780c */ /* 0x000fc80003f05270 */
[----:B----4-:R-:W-:-:S04]  /*15c0*/  SHF.R.U32.HI R3, RZ, R6, R3 ;  /* 0x00000006ff037219 */ /* 0x010fc80000011603 */
[----:B------:R-:W-:Y:S02]  /*15d0*/  SEL R3, R18, R3, !P0 ;  /* 0x0000000312037207 */ /* 0x000fe40004000000 */
[----:B-1----:R-:W-:-:S04]  /*15e0*/  ISETP.NE.AND P1, PT, R10, 0x1, PT ;  /* 0x000000010a00780c */ /* 0x002fc80003f25270 */
[----:B------:R-:W-:-:S05]  /*15f0*/  SEL R4, R19, R4, !P1 ;  /* 0x0000000413047207 */ /* 0x000fca0004800000 */
[----:B------:R-:W-:Y:S02]  /*1600*/  IMAD.IADD R5, R3, 0x1, -R4 ;  /* 0x0000000103057824 */ /* 0x000fe400078e0a04 */
[----:B------:R-:W-:Y:S02]  /*1610*/  IMAD.IADD R3, R4, 0x1, -R3 ;  /* 0x0000000104037824 */ /* 0x000fe400078e0a03 */
[----:B------:R-:W-:Y:S02]  /*1620*/  IMAD R19, R5, R10, R19 ;  /* 0x0000000a05137224 */ /* 0x000fe400078e0213 */
[----:B------:R-:W-:Y:S02]  /*1630*/  IMAD R18, R3, R2, R18 ;  /* 0x0000000203127224 */ /* 0x000fe400078e0212 */
.L_x_19:
[----:B------:R-:W-:Y:S05]  /*1640*/  BRA.U !UP1, `(.L_x_20) ;  /* 0x00000001090c7547 */ /* 0x000fea000b800000 */
[----:B------:R-:W-:Y:S01]  /*1650*/  UCGABAR_WAIT ;  /* 0x0000000000007dc7 */ /* 0x000fe20008000000 */
[----:B------:R-:W-:Y:S01]  /*1660*/  CCTL.IVALL ;  /* 0x00000000ff00798f */ /* 0x000fe20002000000 */
[----:B------:R-:W-:Y:S05]  /*1670*/  BRA `(.L_x_21) ;  /* 0x0000000000047947 */ /* 0x000fea0003800000 */
.L_x_20:
[----:B------:R-:W-:Y:S06]  /*1680*/  BAR.SYNC.DEFER_BLOCKING 0x0 ;  /* 0x0000000000007b1d */ /* 0x000fec0000010000 */
.L_x_21:
[----:B------:R-:W-:Y:S05]  /*1690*/  BRA.U UP2, `(.L_x_22) ;  /* 0x0000002102d87547 */ /* 0x000fea000b800000 */
[----:B------:R-:W2:Y:S01]  /*16a0*/  LDCU UR7, c[0x0][0x388] ;  /* 0x00007100ff0777ac */ /* 0x000ea20008000800 */
[----:B------:R-:W3:Y:S01]  /*16b0*/  LDC R11, c[0x0][0x370] ;  /* 0x0000dc00ff0b7b82 */ /* 0x000ee20000000800 */
[----:B------:R-:W-:Y:S01]  /*16c0*/  PLOP3.LUT P0, PT, PT, PT, UP6, 0x80, 0x8 ;  /* 0x000000000008781c */ /* 0x000fe20003f0f068 */
[----:B------:R-:W-:Y:S01]  /*16d0*/  IMAD.MOV.U32 R12, RZ, RZ, 0x1 ;  /* 0x00000001ff0c7424 */ /* 0x000fe200078e00ff */
[----:B------:R-:W4:Y:S01]  /*16e0*/  LDCU UR5, c[0x0][0x38c] ;  /* 0x00007180ff0577ac */ /* 0x000f220008000800 */
[----:B------:R-:W-:Y:S01]  /*16f0*/  ISETP.EQ.OR P4, PT, R8, RZ, P5 ;  /* 0x000000ff0800720c */ /* 0x000fe20002f82670 */
[----:B------:R-:W-:Y:S01]  /*1700*/  IMAD.MOV.U32 R10, RZ, RZ, RZ ;  /* 0x000000ffff0a7224 */ /* 0x000fe200078e00ff */
[----:B------:R-:W-:Y:S01]  /*1710*/  PLOP3.LUT P0, PT, P0, PT, PT, 0x8, 0x80 ;  /* 0x000000000080781c */ /* 0x000fe2000070e170 */
[----:B------:R-:W1:Y:S01]  /*1720*/  LDCU UR37, c[0x0][0x390] ;  /* 0x00007200ff2577ac */ /* 0x000e620008000800 */
[----:B------:R-:W3:Y:S01]  /*1730*/  LDC R0, c[0x0][0x374] ;  /* 0x0000dd00ff007b82 */ /* 0x000ee20000000800 */
[----:B------:R-:W-:-:S02]  /*1740*/  UISETP.NE.AND UP1, UPT, UR4, URZ, UPT ;  /* 0x000000ff0400728c */ /* 0x000fc4000bf25270 */
[----:B------:R-:W-:Y:S01]  /*1750*/  USEL UR32, URZ, 0x1, UP5 ;  /* 0x00000001ff207887 */ /* 0x000fe2000a800000 */
[----:B------:R-:W1:Y:S01]  /*1760*/  LDCU.64 UR38, c[0x0][0x348] ;  /* 0x00006900ff2677ac */ /* 0x000e620008000a00 */
[----:B--2---:R-:W-:Y:S02]  /*1770*/  UIADD3 UR7, UPT, UPT, UR7, 0x1f, URZ ;  /* 0x0000001f07077890 */ /* 0x004fe4000fffe0ff */
[----:B------:R-:W-:Y:S02]  /*1780*/  USEL UR32, UR32, 0x2, UP1 ;  /* 0x0000000220207887 */ /* 0x000fe40008800000 */
[----:B------:R-:W-:Y:S01]  /*1790*/  USHF.R.S32.HI UR6, URZ, 0x1f, UR7 ;  /* 0x0000001fff067899 */ /* 0x000fe20008011407 */
[----:B------:R-:W-:Y:S01]  /*17a0*/  UMOV UR35, URZ ;  /* 0x000000ff00237c82 */ /* 0x000fe20008000000 */
[----:B------:R-:W-:Y:S02]  /*17b0*/  UMOV UR21, URZ ;  /* 0x000000ff00157c82 */ /* 0x000fe40008000000 */
[----:B------:R-:W-:Y:S01]  /*17c0*/  ULEA.HI UR6, UR6, UR7, URZ, 0x5 ;  /* 0x0000000706067291 */ /* 0x000fe2000f8f28ff */
[----:B------:R-:W-:-:S03]  /*17d0*/  UMOV UR34, URZ ;  /* 0x000000ff00227c82 */ /* 0x000fc60008000000 */
[----:B------:R-:W-:-:S04]  /*17e0*/  USHF.R.S32.HI UR6, URZ, 0x5, UR6 ;  /* 0x00000005ff067899 */ /* 0x000fc80008011406 */
[----:B----4-:R-:W-:-:S04]  /*17f0*/  UIMAD UR5, UR6, UR5, URZ ;  /* 0x00000005060572a4 */ /* 0x010fc8000f8e02ff */
[----:B-1----:R-:W-:-:S04]  /*1800*/  UIMAD UR37, UR5, UR37, URZ ;  /* 0x00000025052572a4 */ /* 0x002fc8000f8e02ff */
[----:B------:R-:W-:Y:S02]  /*1810*/  UISETP.NE.AND UP2, UPT, UR37, URZ, UPT ;  /* 0x000000ff2500728c */ /* 0x000fe4000bf45270 */
[----:B------:R-:W-:-:S04]  /*1820*/  UISETP.LT.U32.AND UP0, UPT, UR37, 0x1a, UPT ;  /* 0x0000001a2500788c */ /* 0x000fc8000bf01070 */
[----:B------:R-:W-:-:S04]  /*1830*/  USEL UR36, UR37, 0x1a, UP0 ;  /* 0x0000001a25247887 */ /* 0x000fc80008000000 */
[----:B------:R-:W-:Y:S02]  /*1840*/  UIADD3 UR31, UPT, UPT, UR36, -0x1, URZ ;  /* 0xffffffff241f7890 */ /* 0x000fe4000fffe0ff */
[----:B------:R-:W-:Y:S02]  /*1850*/  @!UP2 UIADD3 UR31, UPT, UPT, UR36, URZ, URZ ;  /* 0x000000ff241fa290 */ /* 0x000fe4000fffe0ff */
[----:B------:R-:W-:Y:S02]  /*1860*/  UIADD3 UR36, UPT, UPT, UR37, -UR36, URZ ;  /* 0x8000002425247290 */ /* 0x000fe4000fffe0ff */
[----:B---3--:R-:W-:-:S12]  /*1870*/  UIADD3 UR31, UPT, UPT, UR31, 0x1, URZ ;  /* 0x000000011f1f7890 */ /* 0x008fd8000fffe0ff */
.L_x_40:
[----:B------:R-:W1:Y:S01]  /*1880*/  S2UR UR30, SR_CgaCtaId ;  /* 0x00000000001e79c3 */ /* 0x000e620000008800 */
[----:B------:R-:W-:Y:S01]  /*1890*/  UMOV UR4, 0x400 ;  /* 0x0000040000047882 */ /* 0x000fe20000000000 */
[----:B------:R-:W-:Y:S01]  /*18a0*/  SHF.L.U32 R2, R12, 0x1f, RZ ;  /* 0x0000001f0c027819 */ /* 0x000fe200000006ff */
[----:B------:R-:W-:Y:S01]  /*18b0*/  UISETP.NE.AND UP0, UPT, UR37, URZ, UPT ;  /* 0x000000ff2500728c */ /* 0x000fe2000bf05270 */
[----:B------:R-:W-:Y:S01]  /*18c0*/  R2UR UR26, R18 ;  /* 0x00000000121a72ca */ /* 0x000fe200000e0000 */
[----:B------:R-:W-:Y:S01]  /*18d0*/  IMAD.SHL.U32 R19, R19, 0x40, RZ ;  /* 0x0000004013137824 */ /* 0x000fe200078e00ff */
[----:B------:R-:W-:Y:S01]  /*18e0*/  UMOV UR33, URZ ;  /* 0x000000ff00217c82 */ /* 0x000fe20008000000 */
[----:B------:R-:W-:Y:S01]  /*18f0*/  UMOV UR29, URZ ;  /* 0x000000ff001d7c82 */ /* 0x000fe20008000000 */
[----:B------:R-:W-:-:S09]  /*1900*/  UMOV UR28, URZ ;  /* 0x000000ff001c7c82 */ /* 0x000fd20008000000 */
[----:B------:R-:W-:Y:S02]  /*1910*/  USHF.L.U32 UR26, UR26, 0x6, URZ ;  /* 0x000000061a1a7899 */ /* 0x000fe400080006ff */
[----:B-1----:R-:W-:-:S04]  /*1920*/  ULEA UR30, UR30, UR4, 0x18 ;  /* 0x000000041e1e7291 */ /* 0x002fc8000f8ec0ff */
[----:B------:R-:W-:-:S09]  /*1930*/  ULEA UR4, UR35, UR30, 0x3 ;  /* 0x0000001e23047291 */ /* 0x000fd2000f8e18ff */
[----:B----4-:R1:W2:Y:S01]  /*1940*/  SYNCS.PHASECHK.TRANS64.TRYWAIT P2, [UR4+0xd0], R2 ;  /* 0x0000d002ff0075a7 */ /* 0x0102a20008041104 */
[----:B---3--:R-:W-:Y:S05]  /*1950*/  BRA.U !UP0, `(.L_x_23) ;  /* 0x00000005087c7547 */ /* 0x008fea000b800000 */
[----:B------:R-:W3:Y:S01]  /*1960*/  LDC.64 R8, c[0x0][0x480] ;  /* 0x00012000ff087b82 */ /* 0x000ee20000000a00 */
[----:B------:R-:W4:Y:S01]  /*1970*/  LDCU UR17, c[0x0][0x390] ;  /* 0x00007200ff1177ac */ /* 0x000f220008000800 */
[----:B------:R-:W2:Y:S06]  /*1980*/  LDCU UR18, c[0x0][0x38c] ;  /* 0x00007180ff1277ac */ /* 0x000eac0008000800 */
[----:B------:R-:W4:Y:S01]  /*1990*/  LDC.64 R6, c[0x0][0x488] ;  /* 0x00012200ff067b82 */ /* 0x000f220000000a00 */
[----:B------:R-:W2:Y:S01]  /*19a0*/  LDCU.64 UR14, c[0x0][0x4b8] ;  /* 0x00009700ff0e77ac */ /* 0x000ea20008000a00 */
[----:B------:R-:W-:Y:S01]  /*19b0*/  UIADD3 UR34, UPT, UPT, UR31, UR21, URZ ;  /* 0x000000151f227290 */ /* 0x000fe2000fffe0ff */
[----:B------:R-:W-:-:S05]  /*19c0*/  UMOV UR33, URZ ;  /* 0x000000ff00217c82 */ /* 0x000fca0008000000 */
[----:B-1----:R-:W1:Y:S01]  /*19d0*/  LDC.64 R2, c[0x0][0x490] ;  /* 0x00012400ff027b82 */ /* 0x002e620000000a00 */
[----:B------:R-:W-:Y:S01]  /*19e0*/  UMOV UR19, UR35 ;  /* 0x0000002300137c82 */ /* 0x000fe20008000000 */
[----:B------:R-:W-:Y:S01]  /*19f0*/  UMOV UR28, URZ ;  /* 0x000000ff001c7c82 */ /* 0x000fe20008000000 */
[----:B------:R-:W-:Y:S01]  /*1a00*/  UMOV UR29, URZ ;  /* 0x000000ff001d7c82 */ /* 0x000fe20008000000 */
[----:B---3--:R-:W-:Y:S01]  /*1a10*/  IMAD.HI.U32 R9, R19, R9, RZ ;  /* 0x0000000913097227 */ /* 0x008fe200078e00ff */
[----:B------:R-:W-:-:S03]  /*1a20*/  ISETP.NE.AND P1, PT, R8, 0x1, PT ;  /* 0x000000010800780c */ /* 0x000fc60003f25270 */
[----:B------:R-:W3:Y:S01]  /*1a30*/  LDC.64 R4, c[0x0][0x4b0] ;  /* 0x00012c00ff047b82 */ /* 0x000ee20000000a00 */
[----:B----4-:R-:W-:-:S04]  /*1a40*/  SHF.R.U32.HI R6, RZ, R6, R9 ;  /* 0x00000006ff067219 */ /* 0x010fc80000011609 */
[----:B------:R-:W-:Y:S02]  /*1a50*/  SEL R6, R19, R6, !P1 ;  /* 0x0000000613067207 */ /* 0x000fe40004800000 */
[----:B------:R-:W-:Y:S02]  /*1a60*/  ISETP.NE.AND P1, PT, R7, 0x1, PT ;  /* 0x000000010700780c */ /* 0x000fe40003f25270 */
[C---:B------:R-:W-:Y:S01]  /*1a70*/  R2UR UR4, R6.reuse ;  /* 0x00000000060472ca */ /* 0x040fe200000e0000 */
[----:B-1----:R-:W-:-:S04]  /*1a80*/  IMAD.HI.U32 R2, R6, R2, RZ ;  /* 0x0000000206027227 */ /* 0x002fc800078e00ff */
[----:B------:R-:W-:Y:S01]  /*1a90*/  IMAD.MOV R14, RZ, RZ, -R6 ;  /* 0x000000ffff0e7224 */ /* 0x000fe200078e0a06 */
[----:B------:R-:W-:-:S03]  /*1aa0*/  SHF.R.U32.HI R2, RZ, R3, R2 ;  /* 0x00000003ff027219 */ /* 0x000fc60000011602 */
[----:B------:R-:W-:Y:S01]  /*1ab0*/  IMAD R14, R8, R14, R19 ;  /* 0x0000000e080e7224 */ /* 0x000fe200078e0213 */
[----:B------:R-:W-:Y:S01]  /*1ac0*/  R2UR UR13, R2 ;  /* 0x00000000020d72ca */ /* 0x000fe200000e0000 */
[----:B------:R-:W-:Y:S01]  /*1ad0*/  VOTEU.ANY UP0, P1 ;  /* 0x0000000000ff7886 */ /* 0x000fe20000800100 */
[----:B------:R-:W1:Y:S01]  /*1ae0*/  LDC.64 R2, c[0x0][0x4d0] ;  /* 0x00013400ff027b82 */ /* 0x000e620000000a00 */
[----:B---3--:R-:W-:Y:S02]  /*1af0*/  R2UR UR8, R4 ;  /* 0x00000000040872ca */ /* 0x008fe400000e0000 */
[----:B------:R-:W-:Y:S02]  /*1b00*/  R2UR UR9, R14 ;  /* 0x000000000e0972ca */ /* 0x000fe400000e0000 */
[----:B------:R-:W-:-:S06]  /*1b10*/  R2UR UR6, R5 ;  /* 0x00000000050672ca */ /* 0x000fcc00000e0000 */
[----:B------:R-:W-:Y:S01]  /*1b20*/  USEL UR13, UR4, UR13, !UP0 ;  /* 0x0000000d040d7287 */ /* 0x000fe2000c000000 */
[----:B------:R-:W3:Y:S05]  /*1b30*/  LDCU.64 UR4, c[0x0][0x4d8] ;  /* 0x00009b00ff0477ac */ /* 0x000eea0008000a00 */
[----:B------:R-:W-:-:S04]  /*1b40*/  IMAD R9, RZ, RZ, -UR13 ;  /* 0x8000000dff097e24 */ /* 0x000fc8000f8e02ff */
[----:B------:R-:W-:Y:S01]  /*1b50*/  IMAD R9, R7, R9, R6 ;  /* 0x0000000907097224 */ /* 0x000fe200078e0206 */
[----:B-1----:R-:W-:-:S04]  /*1b60*/  R2UR UR11, R2 ;  /* 0x00000000020b72ca */ /* 0x002fc800000e0000 */
[----:B------:R-:W-:Y:S02]  /*1b70*/  R2UR UR7, R9 ;  /* 0x00000000090772ca */ /* 0x000fe400000e0000 */
[----:B------:R-:W-:-:S07]  /*1b80*/  R2UR UR12, R3 ;  /* 0x00000000030c72ca */ /* 0x000fce00000e0000 */
[----:B------:R-:W-:-:S06]  /*1b90*/  UIMAD UR11, UR9, UR8, UR11 ;  /* 0x00000008090b72a4 */ /* 0x000fcc000f8e020b */
[----:B--23--:R-:W-:-:S12]  /*1ba0*/  UIMAD UR12, UR7, UR6, UR12 ;  /* 0x00000006070c72a4 */ /* 0x00cfd8000f8e020c */
.L_x_29:
[----:B--2---:R-:W-:Y:S01]  /*1bb0*/  @!P5 MOV R3, 0x2000 ;  /* 0x000020000003d802 */ /* 0x004fe20000000f00 */
[----:B------:R-:W-:Y:S01]  /*1bc0*/  ULEA UR9, UR19, UR30, 0x3 ;  /* 0x0000001e13097291 */ /* 0x000fe2000f8e18ff */
[----:B----4-:R-:W-:Y:S11]  /*1bd0*/  @P2 BRA `(.L_x_24) ;  /* 0x00000000000c2947 */ /* 0x010ff60003800000 */
[----:B------:R-:W-:Y:S04]  /*1be0*/  SHF.L.U32 R5, R12, 0x1f, RZ ;  /* 0x0000001f0c057819 */ /* 0x000fe800000006ff */
[----:B------:R-:W1:Y:S02]  /*1bf0*/  SYNCS.PHASECHK.TRANS64.TRYWAIT P1, [UR9+0xd0], R5 ;  /* 0x0000d005ff0075a7 */ /* 0x000e640008021109 */
[----:B-1----:R-:W-:Y:S05]  /*1c00*/  @!P1 BRA `(.L_x_25) ;  /* 0x0000006000e09947 */ /* 0x002fea0003800000 */
.L_x_24:
[----:B------:R2:W-:Y:S01]  /*1c10*/  @!P5 SYNCS.ARRIVE.TRANS64 RZ, [UR9], R3 ;  /* 0x00000003ffffd9a7 */ /* 0x0005e20008000009 */
[----:B------:R-:W-:Y:S04]  /*1c20*/  ULOP3.LUT UR6, UR32, 0x2, URZ, 0xfc, !UPT ;  /* 0x0000000220067892 */ /* 0x000fe8000f8efcff */
[----:B------:R-:W-:Y:S09]  /*1c30*/  UISETP.NE.AND UP0, UPT, UR6, 0x2, UPT ;  /* 0x000000020600788c */ /* 0x000ff2000bf05270 */
[----:B------:R-:W-:Y:S05]  /*1c40*/  BRA.U UP0, `(.L_x_26) ;  /* 0x0000000100047547 */ /* 0x000fea000b800000 */
[----:B------:R-:W-:Y:S05]  /*1c50*/  BPT.TRAP 0x1 ;  /* 0x000000040000795c */ /* 0x000fea0000300000 */
.L_x_26:
[----:B------:R-:W-:Y:S04]  /*1c60*/  BSSY.RECONVERGENT B0, `(.L_x_27) ;  /* 0x0000003000007945 */ /* 0x000fe80003800200 */
[----:B------:R-:W-:Y:S05]  /*1c70*/  @P4 BRA `(.L_x_28) ;  /* 0x0000000000044947 */ /* 0x000fea0003800000 */
[----:B------:R-:W-:Y:S05]  /*1c80*/  BPT.TRAP 0x1 ;  /* 0x000000040000795c */ /* 0x000fea0000300000 */
.L_x_28:
[----:B------:R-:W-:Y:S05]  /*1c90*/  BSYNC.RECONVERGENT B0 ;  /* 0x0000000000007941 */ /* 0x000fea0003800200 */
.L_x_27:
[----:B------:R-:W-:Y:S02]  /*1ca0*/  UIADD3 UR35, UPT, UPT, UR19, 0x1, URZ ;  /* 0x0000000113237890 */ /* 0x000fe4000fffe0ff */
[----:B------:R-:W-:Y:S02]  /*1cb0*/  UIMAD UR7, UR28, UR14, UR4 ;  /* 0x0000000e1c0772a4 */ /* 0x000fe4000f8e0204 */
[----:B------:R-:W-:Y:S02]  /*1cc0*/  UISETP.NE.AND UP0, UPT, UR35, 0x1a, UPT ;  /* 0x0000001a2300788c */ /* 0x000fe4000bf05270 */
[----:B------:R-:W-:Y:S02]  /*1cd0*/  UIMAD UR6, UR29, UR15, UR5 ;  /* 0x0000000f1d0672a4 */ /* 0x000fe4000f8e0205 */
[----:B------:R-:W-:Y:S02]  /*1ce0*/  USEL UR10, URZ, 0x1, UP0 ;  /* 0x00000001ff0a7887 */ /* 0x000fe40008000000 */
[----:B------:R-:W-:Y:S02]  /*1cf0*/  USEL UR35, UR35, URZ, UP0 ;  /* 0x000000ff23237287 */ /* 0x000fe40008000000 */
[----:B------:R-:W-:Y:S02]  /*1d00*/  UIADD3 UR44, UP1, UPT, UR38, 0x80, URZ ;  /* 0x00000080262c7890 */ /* 0x000fe4000ff3e0ff */
[----:B------:R-:W-:Y:S01]  /*1d10*/  ULEA UR8, UR35, UR30, 0x3 ;  /* 0x0000001e23087291 */ /* 0x000fe2000f8e18ff */
[----:B------:R-:W-:Y:S01]  /*1d20*/  LOP3.LUT R12, R12, UR10, RZ, 0x3c, !PT ;  /* 0x0000000a0c0c7c12 */ /* 0x000fe2000f8e3cff */
[----:B------:R-:W-:Y:S02]  /*1d30*/  UPRMT UR42, UR7, 0x40, UR6 ;  /* 0x00000040072a7896 */ /* 0x000fe40008000006 */
[----:B------:R-:W-:Y:S01]  /*1d40*/  ULEA UR25, UR19, UR23, 0xb ;  /* 0x0000001713197291 */ /* 0x000fe2000f8e58ff */
[----:B-1----:R-:W-:Y:S01]  /*1d50*/  SHF.L.U32 R2, R12, 0x1f, RZ ;  /* 0x0000001f0c027819 */ /* 0x002fe200000006ff */
[----:B------:R-:W-:Y:S02]  /*1d60*/  USHF.L.U32 UR10, UR33, 0x5, URZ ;  /* 0x00000005210a7899 */ /* 0x000fe400080006ff */
[----:B------:R-:W-:Y:S01]  /*1d70*/  UIADD3.X UR45, UPT, UPT, URZ, UR39, URZ, UP1, !UPT ;  /* 0x00000027ff2d7290 */ /* 0x000fe20008ffe4ff */
[----:B------:R3:W4:Y:S01]  /*1d80*/  SYNCS.PHASECHK.TRANS64.TRYWAIT P2, [UR8+0xd0], R2 ;  /* 0x0000d002ff0075a7 */ /* 0x0007220008041108 */
[----:B------:R-:W-:Y:S02]  /*1d90*/  ULEA UR8, UR19, UR30, 0xc ;  /* 0x0000001e13087291 */ /* 0x000fe4000f8e60ff */
[----:B------:R-:W-:Y:S02]  /*1da0*/  UPRMT UR43, UR42, 0x5410, URZ ;  /* 0x000054102a2b7896 */ /* 0x000fe400080000ff */
[----:B------:R-:W-:Y:S02]  /*1db0*/  UIADD3 UR8, UPT, UPT, UR8, 0x3600, URZ ;  /* 0x0000360008087890 */ /* 0x000fe4000fffe0ff */
[----:B------:R-:W-:Y:S02]  /*1dc0*/  UIADD3 UR40, UP0, UPT, UR38, 0x180, URZ ;  /* 0x0000018026287890 */ /* 0x000fe4000ff1e0ff */
[----:B------:R-:W-:Y:S02]  /*1dd0*/  ULEA UR25, UR25, UR30, 0x1 ;  /* 0x0000001e19197291 */ /* 0x000fe4000f8e08ff */
[----:B------:R-:W-:Y:S02]  /*1de0*/  UIADD3.X UR41, UPT, UPT, URZ, UR39, URZ, UP0, !UPT ;  /* 0x00000027ff297290 */ /* 0x000fe400087fe4ff */
[----:B------:R-:W-:Y:S01]  /*1df0*/  ULOP3.LUT UR27, UR22, UR10, URZ, 0xfc, !UPT ;  /* 0x0000000a161b7292 */ /* 0x000fe2000f8efcff */
[----:B------:R-:W-:Y:S01]  /*1e00*/  UTMALDG.4D.IM2COL [UR8], [UR44], UR43 ;  /* 0x000000082c0073b4 */ /* 0x000fe2000805802b */
[----:B------:R-:W-:Y:S02]  /*1e10*/  UIADD3 UR24, UPT, UPT, UR25, 0x1d600, URZ ;  /* 0x0001d60019187890 */ /* 0x000fe4000fffe0ff */
[----:B------:R-:W-:Y:S02]  /*1e20*/  UIADD3 UR20, UPT, UPT, UR28, 0x1, URZ ;  /* 0x000000011c147890 */ /* 0x000fe4000fffe0ff */
[----:B------:R-:W-:Y:S02]  /*1e30*/  UIADD3 UR19, UPT, UPT, UR29, 0x1, URZ ;  /* 0x000000011d137890 */ /* 0x000fe4000fffe0ff */
[----:B------:R-:W-:Y:S02]  /*1e40*/  UISETP.NE.AND UP2, UPT, UR20, UR18, UPT ;  /* 0x000000121400728c */ /* 0x000fe4000bf45270 */
[----:B------:R-:W-:Y:S02]  /*1e50*/  UIADD3 UR21, UPT, UPT, UR21, 0x1, URZ ;  /* 0x0000000115157890 */ /* 0x000fe4000fffe0ff */
[----:B------:R-:W-:Y:S01]  /*1e60*/  UIADD3 UR42, UPT, UPT, UR33, 0x1, URZ ;  /* 0x00000001212a7890 */ /* 0x000fe2000fffe0ff */
[----:B------:R-:W-:Y:S01]  /*1e70*/  UMOV UR16, 0x30000 ;  /* 0x0003000000107882 */ /* 0x000fe20000000000 */
[----:B------:R-:W-:Y:S01]  /*1e80*/  UMOV UR46, 0x0 ;  /* 0x00000000002e7882 */ /* 0x000fe20000000000 */
[----:B------:R-:W-:Y:S01]  /*1e90*/  UMOV UR47, 0x10000000 ;  /* 0x10000000002f7882 */ /* 0x000fe20000000000 */
[----:B------:R-:W-:Y:S03]  /*1ea0*/  UMOV UR25, UR9 ;  /* 0x0000000900197c82 */ /* 0x000fe60008000000 */
[----:B------:R-:W-:Y:S01]  /*1eb0*/  @UP2 UIADD3 UR19, UPT, UPT, UR29, URZ, URZ ;  /* 0x000000ff1d132290 */ /* 0x000fe2000fffe0ff */
[----:B------:R1:W-:Y:S03]  /*1ec0*/  UTMALDG.4D.MULTICAST [UR24], [UR40], UR16, desc[UR46] ;  /* 0x00002e18280073b4 */ /* 0x0003e60008019810 */
[----:B------:R-:W-:Y:S11]  /*1ed0*/  UISETP.NE.AND UP0, UPT, UR19, UR17, UPT ;  /* 0x000000111300728c */ /* 0x000ff6000bf05270 */
[----:B------:R-:W-:Y:S07]  /*1ee0*/  @UP0 UIADD3 UR42, UPT, UPT, UR33, URZ, URZ ;  /* 0x000000ff212a0290 */ /* 0x000fee000fffe0ff */
[----:B------:R-:W-:Y:S01]  /*1ef0*/  UMOV UR33, UR42 ;  /* 0x0000002a00217c82 */ /* 0x000fe20008000000 */
[----:B-1----:R-:W-:Y:S02]  /*1f00*/  USEL UR29, UR19, URZ, UP0 ;  /* 0x000000ff131d7287 */ /* 0x002fe40008000000 */
[----:B------:R-:W-:Y:S02]  /*1f10*/  UISETP.NE.AND UP0, UPT, UR21, UR34, UPT ;  /* 0x000000221500728c */ /* 0x000fe4000bf05270 */
[----:B------:R-:W-:Y:S01]  /*1f20*/  USEL UR28, UR20, URZ, UP2 ;  /* 0x000000ff141c7287 */ /* 0x000fe20009000000 */
[----:B------:R-:W-:Y:S06]  /*1f30*/  UMOV UR19, UR35 ;  /* 0x0000002300137c82 */ /* 0x000fec0008000000 */
[----:B---3--:R-:W-:Y:S05]  /*1f40*/  BRA.U UP0, `(.L_x_29) ;  /* 0xfffffffd00187547 */ /* 0x008fea000b83ffff */
.L_x_23:
[----:B------:R-:W-:Y:S01]  /*1f50*/  ULEA UR4, UR35, UR30, 0x3 ;  /* 0x0000001e23047291 */ /* 0x000fe2000f8e18ff */
[----:B-1----:R-:W-:Y:S01]  /*1f60*/  SHF.L.U32 R2, R12, 0x1f, RZ ;  /* 0x0000001f0c027819 */ /* 0x002fe200000006ff */
[----:B------:R-:W-:Y:S01]  /*1f70*/  @!P0 SYNCS.ARRIVE.TRANS64.A1T0 RZ, [UR30+0x1d8], RZ ;  /* 0x0001d8ffffff89a7 */ /* 0x000fe2000810001e */
[----:B------:R-:W-:-:S06]  /*1f80*/  UISETP.GE.AND UP0, UPT, UR36, 0x1, UPT ;  /* 0x000000012400788c */ /* 0x000fcc000bf06270 */
[----:B------:R1:W3:Y:S03]  /*1f90*/  SYNCS.PHASECHK.TRANS64.TRYWAIT P1, [UR4+0xd0], R2 ;  /* 0x0000d002ff0075a7 */ /* 0x0002e60008021104 */
[----:B------:R-:W-:Y:S05]  /*1fa0*/  BRA.U !UP0, `(.L_x_30) ;  /* 0x0000000508847547 */ /* 0x000fea000b800000 */
[----:B------:R-:W4:Y:S01]  /*1fb0*/  LDC.64 R8, c[0x0][0x480] ;  /* 0x00012000ff087b82 */ /* 0x000f220000000a00 */
[----:B------:R-:W3:Y:S01]  /*1fc0*/  LDCU UR27, c[0x0][0x390] ;  /* 0x00007200ff1b77ac */ /* 0x000ee20008000800 */
[----:B------:R-:W3:Y:S06]  /*1fd0*/  LDCU UR40, c[0x0][0x38c] ;  /* 0x00007180ff2877ac */ /* 0x000eec0008000800 */
[----:B------:R-:W4:Y:S01]  /*1fe0*/  LDC.64 R6, c[0x0][0x488] ;  /* 0x00012200ff067b82 */ /* 0x000f220000000a00 */
[----:B------:R-:W3:Y:S01]  /*1ff0*/  LDCU.64 UR14, c[0x0][0x4b8] ;  /* 0x00009700ff0e77ac */ /* 0x000ee20008000a00 */
[----:B------:R-:W-:Y:S01]  /*2000*/  UIADD3 UR34, UPT, UPT, UR36, UR34, URZ ;  /* 0x0000002224227290 */ /* 0x000fe2000fffe0ff */
[----:B------:R-:W-:-:S05]  /*2010*/  UMOV UR43, UR36 ;  /* 0x00000024002b7c82 */ /* 0x000fca0008000000 */
[----:B-12---:R-:W1:Y:S01]  /*2020*/  LDC.64 R2, c[0x0][0x490] ;  /* 0x00012400ff027b82 */ /* 0x006e620000000a00 */
[----:B------:R-:W-:Y:S01]  /*2030*/  UMOV UR41, UR35 ;  /* 0x0000002300297c82 */ /* 0x000fe20008000000 */
[----:B----4-:R-:W-:Y:S01]  /*2040*/  IMAD.HI.U32 R9, R19, R9, RZ ;  /* 0x0000000913097227 */ /* 0x010fe200078e00ff */
[----:B------:R-:W-:-:S05]  /*2050*/  ISETP.NE.AND P0, PT, R8, 0x1, PT ;  /* 0x000000010800780c */ /* 0x000fca0003f05270 */
[----:B------:R-:W2:Y:S01]  /*2060*/  LDC.64 R4, c[0x0][0x4b0] ;  /* 0x00012c00ff047b82 */ /* 0x000ea20000000a00 */
[----:B------:R-:W-:-:S04]  /*2070*/  SHF.R.U32.HI R6, RZ, R6, R9 ;  /* 0x00000006ff067219 */ /* 0x000fc80000011609 */
        /* <DEDUP_REMOVED lines=10> */
[----:B--2---:R-:W-:Y:S02]  /*2120*/  R2UR UR8, R4 ;  /* 0x00000000040872ca */ /* 0x004fe400000e0000 */
[----:B------:R-:W-:Y:S02]  /*2130*/  R2UR UR9, R9 ;  /* 0x00000000090972ca */ /* 0x000fe400000e0000 */
[----:B------:R-:W-:-:S06]  /*2140*/  R2UR UR6, R5 ;  /* 0x00000000050672ca */ /* 0x000fcc00000e0000 */
[----:B------:R-:W-:Y:S01]  /*2150*/  USEL UR13, UR4, UR13, !UP0 ;  /* 0x0000000d040d7287 */ /* 0x000fe2000c000000 */
[----:B------:R-:W2:Y:S05]  /*2160*/  LDCU.64 UR4, c[0x0][0x4d8] ;  /* 0x00009b00ff0477ac */ /* 0x000eaa0008000a00 */
[----:B------:R-:W-:-:S04]  /*2170*/  IMAD R14, RZ, RZ, -UR13 ;  /* 0x8000000dff0e7e24 */ /* 0x000fc8000f8e02ff */
[----:B------:R-:W-:Y:S01]  /*2180*/  IMAD R14, R7, R14, R6 ;  /* 0x0000000e070e7224 */ /* 0x000fe200078e0206 */
[----:B-1----:R-:W-:-:S04]  /*2190*/  R2UR UR11, R2 ;  /* 0x00000000020b72ca */ /* 0x002fc800000e0000 */
[----:B------:R-:W-:Y:S02]  /*21a0*/  R2UR UR7, R14 ;  /* 0x000000000e0772ca */ /* 0x000fe400000e0000 */
[----:B------:R-:W-:-:S07]  /*21b0*/  R2UR UR12, R3 ;  /* 0x00000000030c72ca */ /* 0x000fce00000e0000 */
[----:B------:R-:W-:-:S06]  /*21c0*/  UIMAD UR11, UR9, UR8, UR11 ;  /* 0x00000008090b72a4 */ /* 0x000fcc000f8e020b */
[----:B--23--:R-:W-:-:S12]  /*21d0*/  UIMAD UR12, UR7, UR6, UR12 ;  /* 0x00000006070c72a4 */ /* 0x00cfd8000f8e020c */
.L_x_36:
[----:B--2---:R-:W-:Y:S01]  /*21e0*/  @!P5 MOV R3, 0x2000 ;  /* 0x000020000003d802 */ /* 0x004fe20000000f00 */
[----:B------:R-:W-:Y:S01]  /*21f0*/  ULEA UR9, UR41, UR30, 0x3 ;  /* 0x0000001e29097291 */ /* 0x000fe2000f8e18ff */
[----:B---3--:R-:W-:Y:S11]  /*2200*/  @P1 BRA `(.L_x_31) ;  /* 0x00000000000c1947 */ /* 0x008ff60003800000 */
[----:B------:R-:W-:Y:S04]  /*2210*/  SHF.L.U32 R5, R12, 0x1f, RZ ;  /* 0x0000001f0c057819 */ /* 0x000fe800000006ff */
[----:B------:R-:W1:Y:S02]  /*2220*/  SYNCS.PHASECHK.TRANS64.TRYWAIT P0, [UR9+0xd0], R5 ;  /* 0x0000d005ff0075a7 */ /* 0x000e640008001109 */
[----:B-1----:R-:W-:Y:S05]  /*2230*/  @!P0 BRA `(.L_x_32) ;  /* 0x0000005c006c8947 */ /* 0x002fea0003800000 */
.L_x_31:
[----:B------:R2:W-:Y:S01]  /*2240*/  @!P5 SYNCS.ARRIVE.TRANS64 RZ, [UR9], R3 ;  /* 0x00000003ffffd9a7 */ /* 0x0005e20008000009 */
[----:B------:R-:W-:Y:S04]  /*2250*/  ULOP3.LUT UR6, UR32, 0x2, URZ, 0xfc, !UPT ;  /* 0x0000000220067892 */ /* 0x000fe8000f8efcff */
[----:B------:R-:W-:Y:S09]  /*2260*/  UISETP.NE.AND UP0, UPT, UR6, 0x2, UPT ;  /* 0x000000020600788c */ /* 0x000ff2000bf05270 */
[----:B------:R-:W-:Y:S05]  /*2270*/  BRA.U UP0, `(.L_x_33) ;  /* 0x0000000100047547 */ /* 0x000fea000b800000 */
[----:B------:R-:W-:Y:S05]  /*2280*/  BPT.TRAP 0x1 ;  /* 0x000000040000795c */ /* 0x000fea0000300000 */
.L_x_33:
[----:B------:R-:W-:Y:S04]  /*2290*/  BSSY.RECONVERGENT B0, `(.L_x_34) ;  /* 0x0000003000007945 */ /* 0x000fe80003800200 */
[----:B------:R-:W-:Y:S05]  /*22a0*/  @P4 BRA `(.L_x_35) ;  /* 0x0000000000044947 */ /* 0x000fea0003800000 */
[----:B------:R-:W-:Y:S05]  /*22b0*/  BPT.TRAP 0x1 ;  /* 0x000000040000795c */ /* 0x000fea0000300000 */
.L_x_35:
[----:B------:R-:W-:Y:S05]  /*22c0*/  BSYNC.RECONVERGENT B0 ;  /* 0x0000000000007941 */ /* 0x000fea0003800200 */
.L_x_34:
[----:B------:R-:W-:Y:S02]  /*22d0*/  UIADD3 UR35, UPT, UPT, UR41, 0x1, URZ ;  /* 0x0000000129237890 */ /* 0x000fe4000fffe0ff */
[----:B------:R-:W-:Y:S02]  /*22e0*/  UIMAD UR6, UR28, UR14, UR4 ;  /* 0x0000000e1c0672a4 */ /* 0x000fe4000f8e0204 */
[----:B------:R-:W-:Y:S02]  /*22f0*/  UISETP.NE.AND UP0, UPT, UR35, 0x1a, UPT ;  /* 0x0000001a2300788c */ /* 0x000fe4000bf05270 */
[----:B------:R-:W-:Y:S02]  /*2300*/  UIMAD UR7, UR29, UR15, UR5 ;  /* 0x0000000f1d0772a4 */ /* 0x000fe4000f8e0205 */
[----:B------:R-:W-:Y:S02]  /*2310*/  USEL UR10, URZ, 0x1, UP0 ;  /* 0x00000001ff0a7887 */ /* 0x000fe40008000000 */
[----:B------:R-:W-:Y:S02]  /*2320*/  USEL UR35, UR35, URZ, UP0 ;  /* 0x000000ff23237287 */ /* 0x000fe40008000000 */
[----:B------:R-:W-:Y:S02]  /*2330*/  UIADD3 UR42, UPT, UPT, UR28, 0x1, URZ ;  /* 0x000000011c2a7890 */ /* 0x000fe4000fffe0ff */
[----:B------:R-:W-:Y:S01]  /*2340*/  ULEA UR8, UR35, UR30, 0x3 ;  /* 0x0000001e23087291 */ /* 0x000fe2000f8e18ff */
[----:B------:R-:W-:Y:S01]  /*2350*/  LOP3.LUT R12, R12, UR10, RZ, 0x3c, !PT ;  /* 0x0000000a0c0c7c12 */ /* 0x000fe2000f8e3cff */
[----:B------:R-:W-:Y:S02]  /*2360*/  UIADD3 UR50, UP1, UPT, UR38, 0x80, URZ ;  /* 0x0000008026327890 */ /* 0x000fe4000ff3e0ff */
[----:B------:R-:W-:Y:S01]  /*2370*/  UPRMT UR48, UR6, 0x40, UR7 ;  /* 0x0000004006307896 */ /* 0x000fe20008000007 */
[----:B-1----:R-:W-:Y:S01]  /*2380*/  SHF.L.U32 R2, R12, 0x1f, RZ ;  /* 0x0000001f0c027819 */ /* 0x002fe200000006ff */
[----:B------:R-:W-:Y:S02]  /*2390*/  UISETP.NE.AND UP2, UPT, UR42, UR40, UPT ;  /* 0x000000282a00728c */ /* 0x000fe4000bf45270 */
[----:B------:R-:W-:Y:S01]  /*23a0*/  ULEA UR16, UR41, UR23, 0xb ;  /* 0x0000001729107291 */ /* 0x000fe2000f8e58ff */
[----:B------:R1:W3:Y:S01]  /*23b0*/  SYNCS.PHASECHK.TRANS64.TRYWAIT P1, [UR8+0xd0], R2 ;  /* 0x0000d002ff0075a7 */ /* 0x0002e20008021108 */
[----:B------:R-:W-:Y:S02]  /*23c0*/  ULEA UR8, UR41, UR30, 0xc ;  /* 0x0000001e29087291 */ /* 0x000fe4000f8e60ff */
[----:B------:R-:W-:Y:S02]  /*23d0*/  USHF.L.U32 UR10, UR33, 0x5, URZ ;  /* 0x00000005210a7899 */ /* 0x000fe400080006ff */
[----:B------:R-:W-:Y:S02]  /*23e0*/  UIADD3.X UR51, UPT, UPT, URZ, UR39, URZ, UP1, !UPT ;  /* 0x00000027ff337290 */ /* 0x000fe40008ffe4ff */
[----:B------:R-:W-:Y:S02]  /*23f0*/  UIADD3 UR8, UPT, UPT, UR8, 0x3600, URZ ;  /* 0x0000360008087890 */ /* 0x000fe4000fffe0ff */
[----:B------:R-:W-:Y:S02]  /*2400*/  UPRMT UR49, UR48, 0x5410, URZ ;  /* 0x0000541030317896 */ /* 0x000fe400080000ff */
[----:B------:R-:W-:Y:S02]  /*2410*/  UIADD3 UR46, UP0, UPT, UR38, 0x180, URZ ;  /* 0x00000180262e7890 */ /* 0x000fe4000ff1e0ff */
[----:B------:R-:W-:Y:S02]  /*2420*/  ULEA UR16, UR16, UR30, 0x1 ;  /* 0x0000001e10107291 */ /* 0x000fe4000f8e08ff */
[----:B------:R-:W-:Y:S02]  /*2430*/  UIADD3.X UR47, UPT, UPT, URZ, UR39, URZ, UP0, !UPT ;  /* 0x00000027ff2f7290 */ /* 0x000fe400087fe4ff */
[----:B------:R-:W-:Y:S01]  /*2440*/  ULOP3.LUT UR19, UR22, UR10, URZ, 0xfc, !UPT ;  /* 0x0000000a16137292 */ /* 0x000fe2000f8efcff */
[----:B------:R1:W-:Y:S01]  /*2450*/  UTMALDG.4D.IM2COL [UR8], [UR50], UR49 ;  /* 0x00000008320073b4 */ /* 0x0003e20008058031 */
[----:B------:R-:W-:Y:S02]  /*2460*/  UIADD3 UR16, UPT, UPT, UR16, 0x1d600, URZ ;  /* 0x0001d60010107890 */ /* 0x000fe4000fffe0ff */
[----:B------:R-:W-:Y:S02]  /*2470*/  UIADD3 UR41, UPT, UPT, UR29, 0x1, URZ ;  /* 0x000000011d297890 */ /* 0x000fe4000fffe0ff */
[----:B------:R-:W-:Y:S02]  /*2480*/  @UP2 UIADD3 UR41, UPT, UPT, UR29, URZ, URZ ;  /* 0x000000ff1d292290 */ /* 0x000fe4000fffe0ff */
[----:B------:R-:W-:Y:S02]  /*2490*/  UIADD3 UR48, UPT, UPT, UR33, 0x1, URZ ;  /* 0x0000000121307890 */ /* 0x000fe4000fffe0ff */
[----:B------:R-:W-:Y:S02]  /*24a0*/  UISETP.NE.AND UP0, UPT, UR41, UR27, UPT ;  /* 0x0000001b2900728c */ /* 0x000fe4000bf05270 */
[----:B------:R-:W-:Y:S01]  /*24b0*/  UIADD3 UR52, UPT, UPT, UR43, -0x1, URZ ;  /* 0xffffffff2b347890 */ /* 0x000fe2000fffe0ff */
[----:B------:R-:W-:Y:S01]  /*24c0*/  UMOV UR25, 0x30000 ;  /* 0x0003000000197882 */ /* 0x000fe20000000000 */
[----:B------:R-:W-:Y:S01]  /*24d0*/  UMOV UR44, 0x0 ;  /* 0x00000000002c7882 */ /* 0x000fe20000000000 */
[----:B------:R-:W-:Y:S01]  /*24e0*/  UMOV UR45, 0x10000000 ;  /* 0x10000000002d7882 */ /* 0x000fe20000000000 */
[----:B------:R-:W-:Y:S01]  /*24f0*/  UMOV UR18, UR26 ;  /* 0x0000001a00127c82 */ /* 0x000fe20008000000 */
[----:B------:R-:W-:Y:S01]  /*2500*/  UMOV UR20, UR28 ;  /* 0x0000001c00147c82 */ /* 0x000fe20008000000 */
[----:B------:R-:W-:Y:S03]  /*2510*/  USEL UR28, UR42, URZ, UP2 ;  /* 0x000000ff2a1c7287 */ /* 0x000fe60009000000 */
[----:B------:R-:W-:Y:S01]  /*2520*/  @UP0 UIADD3 UR48, UPT, UPT, UR33, URZ, URZ ;  /* 0x000000ff21300290 */ /* 0x000fe2000fffe0ff */
[----:B------:R-:W-:Y:S01]  /*2530*/  UMOV UR21, UR29 ;  /* 0x0000001d00157c82 */ /* 0x000fe20008000000 */
[----:B------:R-:W-:Y:S01]  /*2540*/  USEL UR29, UR41, URZ, UP0 ;  /* 0x000000ff291d7287 */ /* 0x000fe20008000000 */
[----:B------:R-:W-:Y:S01]  /*2550*/  UMOV UR17, UR9 ;  /* 0x0000000900117c82 */ /* 0x000fe20008000000 */
[----:B------:R-:W-:Y:S01]  /*2560*/  UISETP.GT.U32.AND UP0, UPT, UR43, 0x1, UPT ;  /* 0x000000012b00788c */ /* 0x000fe2000bf04070 */
[----:B------:R1:W-:Y:S01]  /*2570*/  UTMALDG.4D.MULTICAST [UR16], [UR46], UR25, desc[UR44] ;  /* 0x00002c102e0073b4 */ /* 0x0003e20008019819 */
[----:B------:R-:W-:Y:S01]  /*2580*/  UMOV UR41, UR35 ;  /* 0x0000002300297c82 */ /* 0x000fe20008000000 */
[----:B------:R-:W-:Y:S01]  /*2590*/  UMOV UR43, UR52 ;  /* 0x00000034002b7c82 */ /* 0x000fe20008000000 */
[----:B------:R-:W-:Y:S05]  /*25a0*/  UMOV UR33, UR48 ;  /* 0x0000003000217c82 */ /* 0x000fea0008000000 */
[----:B-1----:R-:W-:Y:S05]  /*25b0*/  BRA.U UP0, `(.L_x_36) ;  /* 0xfffffffd00087547 */ /* 0x002fea000b83ffff */
.L_x_30:
[----:B--2---:R-:W-:Y:S01]  /*25c0*/  SHF.L.U32 R3, R10, 0x1f, RZ ;  /* 0x0000001f0a037819 */ /* 0x004fe200000006ff */
[----:B------:R-:W-:-:S03]  /*25d0*/  NOP ;  /* 0x0000000000007918 */ /* 0x000fc60000000000 */
[----:B------:R-:W2:Y:S02]  /*25e0*/  SYNCS.PHASECHK.TRANS64.TRYWAIT P0, [UR30+0x1e0], R3 ;  /* 0x0001e003ff0075a7 */ /* 0x000ea4000800111e */
[----:B--2---:R-:W-:Y:S05]  /*25f0*/  @!P0 BRA `(.L_x_37) ;  /* 0x0000005800948947 */ /* 0x004fea0003800000 */
.L_x_140:
[----:B------:R-:W2:Y:S01]  /*2600*/  LDS.128 R4, [UR30+0x220] ;  /* 0x0002201eff047984 */ /* 0x000ea20008000c00 */
[----:B------:R-:W-:Y:S01]  /*2610*/  UIADD3 UR4, UPT, UPT, UR30, 0x1e8, URZ ;  /* 0x000001e81e047890 */ /* 0x000fe2000fffe0ff */
[----:B------:R-:W-:Y:S01]  /*2620*/  ISETP.GE.AND P0, PT, R26, 0x1, PT ;  /* 0x000000011a00780c */ /* 0x000fe20003f06270 */
[----:B------:R-:W-:Y:S01]  /*2630*/  @!PT LDS RZ, [RZ] ;  /* 0x00000000fffff984 */ /* 0x000fe20000000800 */
[----:B------:R-:W-:Y:S01]  /*2640*/  @!PT LDS RZ, [RZ] ;  /* 0x00000000fffff984 */ /* 0x000fe20000000800 */
[----:B------:R-:W-:Y:S01]  /*2650*/  @!PT LDS RZ, [RZ] ;  /* 0x00000000fffff984 */ /* 0x000fe20000000800 */
[----:B------:R-:W-:Y:S01]  /*2660*/  @!PT LDS RZ, [RZ] ;  /* 0x00000000fffff984 */ /* 0x000fe20000000800 */
[----:B------:R1:W-:Y:S06]  /*2670*/  MEMBAR.ALL.CTA ;  /* 0x0000000000007992 */ /* 0x0003ec0000008000 */
[----:B-1----:R-:W1:Y:S01]  /*2680*/  FENCE.VIEW.ASYNC.S ;  /* 0x00000000000073c6 */ /* 0x002e620000000000 */
[----:B------:R-:W-:-:S09]  /*2690*/  UPRMT UR4, URZ, 0x654, UR4 ;  /* 0x00000654ff047896 */ /* 0x000fd20008000004 */
[----:B-1----:R-:W-:Y:S01]  /*26a0*/  SYNCS.ARRIVE.TRANS64.RED.A1T0 RZ, [UR4], RZ ;  /* 0x000000ffffff79a7 */ /* 0x002fe20008100404 */
[----:B--2---:R-:W-:-:S13]  /*26b0*/  LOP3.LUT P3, RZ, R6, 0x1, RZ, 0xc0, !PT ;  /* 0x0000000106ff7812 */ /* 0x004fda000786c0ff */
[----:B------:R-:W-:Y:S02]  /*26c0*/  @P3 MOV R15, R4 ;  /* 0x00000004000f3202 */ /* 0x000fe40000000f00 */
[----:B------:R-:W-:Y:S01]  /*26d0*/  @P3 LOP3.LUT R13, R5, 0xffff, RZ, 0xc0, !PT ;  /* 0x0000ffff050d3812 */ /* 0x000fe200078ec0ff */
[----:B------:R-:W-:Y:S06]  /*26e0*/  @!P0 BRA `(.L_x_38) ;  /* 0x0000000000b88947 */ /* 0x000fec0003800000 */
[----:B------:R-:W1:Y:S01]  /*26f0*/  LDC.64 R4, c[0x0][0xb18] ;  /* 0x0002c600ff047b82 */ /* 0x000e620000000a00 */
[----:B----4-:R-:W-:-:S07]  /*2700*/  ISETP.NE.AND P2, PT, R26, 0x1, PT ;  /* 0x000000011a00780c */ /* 0x010fce0003f45270 */
[----:B------:R-:W2:Y:S08]  /*2710*/  LDC.64 R6, c[0x0][0xb10] ;  /* 0x0002c400ff067b82 */ /* 0x000eb00000000a00 */
[----:B------:R-:W4:Y:S08]  /*2720*/  LDC R8, c[0x0][0xb20] ;  /* 0x0002c800ff087b82 */ /* 0x000f300000000800 */
[----:B------:R-:W3:Y:S01]  /*2730*/  LDC R14, c[0x0][0xb0c] ;  /* 0x0002c300ff0e7b82 */ /* 0x000ee20000000800 */
[----:B-1----:R-:W-:Y:S01]  /*2740*/  IMAD.HI.U32 R9, R0, R5, RZ ;  /* 0x0000000500097227 */ /* 0x002fe200078e00ff */
[----:B------:R-:W-:-:S03]  /*2750*/  ISETP.NE.AND P0, PT, R4, 0x1, PT ;  /* 0x000000010400780c */ /* 0x000fc60003f05270 */
[----:B------:R-:W-:-:S03]  /*2760*/  IMAD.HI.U32 R5, R13, R5, RZ ;  /* 0x000000050d057227 */ /* 0x000fc600078e00ff */
[----:B------:R-:W1:Y:S01]  /*2770*/  LDC.64 R2, c[0x0][0xb28] ;  /* 0x0002ca00ff027b82 */ /* 0x000e620000000a00 */
[----:B--2---:R-:W-:-:S04]  /*2780*/  IMAD.HI.U32 R16, R11, R6, RZ ;  /* 0x000000060b107227 */ /* 0x004fc800078e00ff */
[----:B------:R-:W-:Y:S01]  /*2790*/  IMAD.HI.U32 R18, R15, R6, RZ ;  /* 0x000000060f127227 */ /* 0x000fe200078e00ff */
[----:B------:R-:W-:Y:S02]  /*27a0*/  SHF.R.U32.HI R16, RZ, R7, R16 ;  /* 0x00000007ff107219 */ /* 0x000fe40000011610 */
[-C--:B----4-:R-:W-:Y:S02]  /*27b0*/  SHF.R.U32.HI R9, RZ, R8.reuse, R9 ;  /* 0x00000008ff097219 */ /* 0x090fe40000011609 */
[----:B------:R-:W-:Y:S02]  /*27c0*/  SHF.R.U32.HI R8, RZ, R8, R5 ;  /* 0x00000008ff087219 */ /* 0x000fe40000011605 */
[----:B------:R-:W-:Y:S02]  /*27d0*/  SEL R9, R0, R9, !P0 ;  /* 0x0000000900097207 */ /* 0x000fe40004000000 */
[----:B------:R-:W-:Y:S02]  /*27e0*/  SHF.R.U32.HI R18, RZ, R7, R18 ;  /* 0x00000007ff127219 */ /* 0x000fe40000011612 */
[----:B---3--:R-:W-:-:S02]  /*27f0*/  ISETP.NE.AND P1, PT, R14, 0x1, PT ;  /* 0x000000010e00780c */ /* 0x008fc40003f25270 */
[----:B------:R-:W-:Y:S02]  /*2800*/  SEL R5, R13, R8, !P0 ;  /* 0x000000080d057207 */ /* 0x000fe40004000000 */
[----:B------:R-:W-:Y:S02]  /*2810*/  SEL R17, R11, R16, !P1 ;  /* 0x000000100b117207 */ /* 0x000fe40004800000 */
[----:B------:R-:W-:Y:S01]  /*2820*/  SEL R7, R15, R18, !P1 ;  /* 0x000000120f077207 */ /* 0x000fe20004800000 */
[----:B-1----:R-:W-:-:S04]  /*2830*/  IMAD.HI.U32 R16, R9, R2, RZ ;  /* 0x0000000209107227 */ /* 0x002fc800078e00ff */
[----:B------:R-:W-:Y:S01]  /*2840*/  IMAD.HI.U32 R6, R17, R2, RZ ;  /* 0x0000000211067227 */ /* 0x000fe200078e00ff */
[----:B------:R-:W-:-:S04]  /*2850*/  @P2 SHF.R.U32.HI R9, RZ, R3, R16 ;  /* 0x00000003ff092219 */ /* 0x000fc80000011610 */
[----:B------:R-:W-:Y:S01]  /*2860*/  @P2 SHF.R.U32.HI R17, RZ, R3, R6 ;  /* 0x00000003ff112219 */ /* 0x000fe20000011606 */
[----:B------:R-:W-:-:S04]  /*2870*/  IMAD R9, R26, R9, RZ ;  /* 0x000000091a097224 */ /* 0x000fc800078e02ff */
[----:B------:R-:W-:Y:S01]  /*2880*/  IMAD R6, R26, R17, RZ ;  /* 0x000000111a067224 */ /* 0x000fe200078e02ff */
[----:B------:R-:W-:-:S04]  /*2890*/  ISETP.GE.AND P0, PT, R5, R9, PT ;  /* 0x000000090500720c */ /* 0x000fc80003f06270 */
[----:B------:R-:W-:Y:S01]  /*28a0*/  ISETP.GE.OR P0, PT, R7, R6, P0 ;  /* 0x000000060700720c */ /* 0x000fe20000706670 */
[----:B------:R-:W-:-:S05]  /*28b0*/  IMAD.HI.U32 R6, R5, R2, RZ ;  /* 0x0000000205067227 */ /* 0x000fca00078e00ff */
[----:B------:R-:W-:-:S04]  /*28c0*/  SHF.R.U32.HI R6, RZ, R3, R6 ;  /* 0x00000003ff067219 */ /* 0x000fc80000011606 */
[----:B------:R-:W-:-:S03]  /*28d0*/  SEL R6, R5, R6, !P2 ;  /* 0x0000000605067207 */ /* 0x000fc60005000000 */
[----:B------:R-:W-:-:S04]  /*28e0*/  @!P0 IMAD.HI.U32 R8, R7, R2, RZ ;  /* 0x0000000207088227 */ /* 0x000fc800078e00ff */
[----:B------:R-:W-:Y:S01]  /*28f0*/  IMAD.MOV R2, RZ, RZ, -R6 ;  /* 0x000000ffff027224 */ /* 0x000fe200078e0a06 */
[----:B------:R-:W-:-:S03]  /*2900*/  @!P0 SHF.R.U32.HI R8, RZ, R3, R8 ;  /* 0x00000003ff088219 */ /* 0x000fc60000011608 */
[----:B------:R-:W-:Y:S01]  /*2910*/  IMAD R2, R26, R2, R5 ;  /* 0x000000021a027224 */ /* 0x000fe200078e0205 */
[----:B------:R-:W-:Y:S02]  /*2920*/  @!P0 SEL R3, R7, R8, !P2 ;  /* 0x0000000807038207 */ /* 0x000fe40005000000 */
[----:B------:R-:W-:-:S03]  /*2930*/  IADD3 R8, PT, PT, -R5, RZ, RZ ;  /* 0x000000ff05087210 */ /* 0x000fc60007ffe1ff */
[--C-:B------:R-:W-:Y:S02]  /*2940*/  @!P0 IMAD.IADD R6, R6, 0x1, -R3.reuse ;  /* 0x0000000106068824 */ /* 0x100fe400078e0a03 */
[----:B------:R-:W-:Y:S01]  /*2950*/  @!P0 IMAD R3, R2, R17, R3 ;  /* 0x0000001102038224 */ /* 0x000fe200078e0203 */
[----:B------:R-:W-:Y:S01]  /*2960*/  IADD3 R2, PT, PT, -R7, RZ, RZ ;  /* 0x000000ff07027210 */ /* 0x000fe20007ffe1ff */
[----:B------:R-:W-:Y:S02]  /*2970*/  @!P0 IMAD R5, R26, R6, R7 ;  /* 0x000000061a058224 */ /* 0x000fe400078e0207 */
[----:B------:R-:W-:Y:S02]  /*2980*/  IMAD R8, R4, R8, R13 ;  /* 0x0000000804087224 */ /* 0x000fe400078e020d */
[----:B------:R-:W-:Y:S02]  /*2990*/  @!P0 IMAD.MOV.U32 R7, RZ, RZ, R3 ;  /* 0x000000ffff078224 */ /* 0x000fe400078e0003 */
[----:B------:R-:W-:-:S02]  /*29a0*/  IMAD R2, R14, R2, R15 ;  /* 0x000000020e027224 */ /* 0x000fc400078e020f */
[----:B------:R-:W-:Y:S02]  /*29b0*/  IMAD R13, R5, R4, R8 ;  /* 0x00000004050d7224 */ /* 0x000fe400078e0208 */
[----:B------:R-:W-:Y:S02]  /*29c0*/  IMAD R15, R7, R14, R2 ;  /* 0x0000000e070f7224 */ /* 0x000fe400078e0202 */
.L_x_38:
[----:B------:R-:W1:Y:S02]  /*29d0*/  LDCU UR4, c[0x0][0xb30] ;  /* 0x00016600ff0477ac */ /* 0x000e640008000800 */
[----:B-1----:R-:W-:-:S09]  /*29e0*/  UISETP.NE.AND UP0, UPT, UR4, 0x1, UPT ;  /* 0x000000010400788c */ /* 0x002fd2000bf05270 */
[----:B------:R-:W-:Y:S05]  /*29f0*/  BRA.U UP0, `(.L_x_39) ;  /* 0x0000000100407547 */ /* 0x000fea000b800000 */
[----:B------:R-:W1:Y:S08]  /*2a00*/  LDC.64 R4, c[0x0][0xb10] ;  /* 0x0002c400ff047b82 */ /* 0x000e700000000a00 */
[----:B------:R-:W2:Y:S08]  /*2a10*/  LDC.64 R2, c[0x0][0xb18] ;  /* 0x0002c600ff027b82 */ /* 0x000eb00000000a00 */
[----:B------:R-:W3:Y:S08]  /*2a20*/  LDC R6, c[0x0][0xb20] ;  /* 0x0002c800ff067b82 */ /* 0x000ef00000000800 */
[----:B------:R-:W4:Y:S01]  /*2a30*/  LDC R8, c[0x0][0xb0c] ;  /* 0x0002c300ff087b82 */ /* 0x000f220000000800 */
[----:B-1----:R-:W-:-:S05]  /*2a40*/  IMAD.HI.U32 R4, R15, R4, RZ ;  /* 0x000000040f047227 */ /* 0x002fca00078e00ff */
[----:B------:R-:W-:Y:S01]  /*2a50*/  SHF.R.U32.HI R4, RZ, R5, R4 ;  /* 0x00000005ff047219 */ /* 0x000fe20000011604 */
[----:B--2---:R-:W-:Y:S01]  /*2a60*/  IMAD.HI.U32 R3, R13, R3, RZ ;  /* 0x000000030d037227 */ /* 0x004fe200078e00ff */
[----:B------:R-:W-:-:S04]  /*2a70*/  ISETP.NE.AND P0, PT, R2, 0x1, PT ;  /* 0x000000010200780c */ /* 0x000fc80003f05270 */
[----:B---3--:R-:W-:-:S04]  /*2a80*/  SHF.R.U32.HI R6, RZ, R6, R3 ;  /* 0x00000006ff067219 */ /* 0x008fc80000011603 */
[----:B------:R-:W-:Y:S02]  /*2a90*/  SEL R3, R13, R6, !P0 ;  /* 0x000000060d037207 */ /* 0x000fe40004000000 */
[----:B----4-:R-:W-:-:S04]  /*2aa0*/  ISETP.NE.AND P1, PT, R8, 0x1, PT ;  /* 0x000000010800780c */ /* 0x010fc80003f25270 */
[----:B------:R-:W-:-:S05]  /*2ab0*/  SEL R4, R15, R4, !P1 ;  /* 0x000000040f047207 */ /* 0x000fca0004800000 */
[----:B------:R-:W-:Y:S02]  /*2ac0*/  IMAD.IADD R5, R3, 0x1, -R4 ;  /* 0x0000000103057824 */ /* 0x000fe400078e0a04 */
[----:B------:R-:W-:Y:S02]  /*2ad0*/  IMAD.IADD R3, R4, 0x1, -R3 ;  /* 0x0000000104037824 */ /* 0x000fe400078e0a03 */
[----:B------:R-:W-:Y:S02]  /*2ae0*/  IMAD R15, R5, R8, R15 ;  /* 0x00000008050f7224 */ /* 0x000fe400078e020f */
[----:B------:R-:W-:-:S07]  /*2af0*/  IMAD R13, R3, R2, R13 ;  /* 0x00000002030d7224 */ /* 0x000fce00078e020d */
.L_x_39:
[----:B------:R-:W-:Y:S01]  /*2b00*/  UMOV UR21, UR34 ;  /* 0x0000002200157c82 */ /* 0x000fe20008000000 */
[----:B------:R-:W-:Y:S01]  /*2b10*/  PLOP3.LUT P0, PT, PT, PT, PT, 0x80, 0x8 ;  /* 0x000000000008781c */ /* 0x000fe20003f0f070 */
[----:B------:R-:W-:Y:S01]  /*2b20*/  IMAD.IADD R19, R15, 0x1, R64 ;  /* 0x000000010f137824 */ /* 0x000fe200078e0240 */
[----:B------:R-:W-:Y:S01]  /*2b30*/  LOP3.LUT R10, R10, 0x1, RZ, 0x3c, !PT ;  /* 0x000000010a0a7812 */ /* 0x000fe200078e3cff */
[----:B------:R-:W-:Y:S01]  /*2b40*/  IMAD.IADD R18, R13, 0x1, R62 ;  /* 0x000000010d127824 */ /* 0x000fe200078e023e */
[----:B------:R-:W-:Y:S09]  /*2b50*/  @P3 BRA `(.L_x_40) ;  /* 0xffffffec00483947 */ /* 0x000ff2000383ffff */
[----:B------:R-:W-:Y:S01]  /*2b60*/  UIADD3 UR30, UPT, UPT, UR30, 0xd0, URZ ;  /* 0x000000d01e1e7890 */ /* 0x000fe2000fffe0ff */
[----:B------:R-:W-:-:S03]  /*2b70*/  SHF.L.U32 R3, R12, 0x1f, RZ ;  /* 0x0000001f0c037819 */ /* 0x000fc600000006ff */
[----:B------:R-:W-:-:S09]  /*2b80*/  ULEA UR4, UR35, UR30, 0x3 ;  /* 0x0000001e23047291 */ /* 0x000fd2000f8e18ff */
[----:B------:R-:W1:Y:S02]  /*2b90*/  SYNCS.PHASECHK.TRANS64.TRYWAIT P0, [UR4], R3 ;  /* 0x00000003ff0075a7 */ /* 0x000e640008001104 */
[----:B-1----:R-:W-:Y:S05]  /*2ba0*/  @!P0 BRA `(.L_x_41) ;  /* 0x0000005400408947 */ /* 0x002fea0003800000 */
.L_x_142:
[----:B------:R-:W-:-:S04]  /*2bb0*/  UIADD3 UR5, UPT, UPT, UR35, 0x1, URZ ;  /* 0x0000000123057890 */ /* 0x000fc8000fffe0ff */
[----:B------:R-:W-:-:S04]  /*2bc0*/  UISETP.NE.AND UP0, UPT, UR5, 0x1a, UPT ;  /* 0x0000001a0500788c */ /* 0x000fc8000bf05270 */
[----:B------:R-:W-:Y:S02]  /*2bd0*/  USEL UR6, URZ, 0x1, UP0 ;  /* 0x00000001ff067887 */ /* 0x000fe40008000000 */
[----:B------:R-:W-:-:S04]  /*2be0*/  USEL UR5, UR5, URZ, UP0 ;  /* 0x000000ff05057287 */ /* 0x000fc80008000000 */
[----:B------:R-:W-:Y:S01]  /*2bf0*/  ULEA UR4, UR5, UR30, 0x3 ;  /* 0x0000001e05047291 */ /* 0x000fe2000f8e18ff */
[----:B------:R-:W-:-:S04]  /*2c00*/  LOP3.LUT R2, R12, UR6, RZ, 0x3c, !PT ;  /* 0x000000060c027c12 */ /* 0x000fc8000f8e3cff */
[----:B-1----:R-:W-:-:S04]  /*2c10*/  SHF.L.U32 R3, R2, 0x1f, RZ ;  /* 0x0000001f02037819 */ /* 0x002fc800000006ff */
[----:B------:R-:W1:Y:S02]  /*2c20*/  SYNCS.PHASECHK.TRANS64.TRYWAIT P0, [UR4], R3 ;  /* 0x00000003ff0075a7 */ /* 0x000e640008001104 */
[----:B-1----:R-:W-:Y:S05]  /*2c30*/  @!P0 BRA `(.L_x_42) ;  /* 0x0000005400348947 */ /* 0x002fea0003800000 */
.L_x_144:
        /* <DEDUP_REMOVED lines=9> */
.L_x_146:
        /* <DEDUP_REMOVED lines=9> */
.L_x_148:
        /* <DEDUP_REMOVED lines=9> */
.L_x_150:
        /* <DEDUP_REMOVED lines=9> */
.L_x_152:
        /* <DEDUP_REMOVED lines=9> */
.L_x_154:
        /* <DEDUP_REMOVED lines=9> */
.L_x_156:
        /* <DEDUP_REMOVED lines=9> */
.L_x_158:
        /* <DEDUP_REMOVED lines=9> */
.L_x_160:
        /* <DEDUP_REMOVED lines=9> */
.L_x_162:
        /* <DEDUP_REMOVED lines=9> */
.L_x_164:
        /* <DEDUP_REMOVED lines=9> */
.L_x_166:
        /* <DEDUP_REMOVED lines=9> */
.L_x_168:
        /* <DEDUP_REMOVED lines=9> */
.L_x_170:
        /* <DEDUP_REMOVED lines=9> */
.L_x_172:
        /* <DEDUP_REMOVED lines=9> */
.L_x_174:
        /* <DEDUP_REMOVED lines=9> */
.L_x_176:
        /* <DEDUP_REMOVED lines=9> */
.L_x_178:
        /* <DEDUP_REMOVED lines=9> */
.L_x_180:
        /* <DEDUP_REMOVED lines=9> */
.L_x_182:
        /* <DEDUP_REMOVED lines=9> */
.L_x_184:
        /* <DEDUP_REMOVED lines=9> */
.L_x_186:
        /* <DEDUP_REMOVED lines=9> */
.L_x_188:
        /* <DEDUP_REMOVED lines=9> */
.L_x_190:
[----:B------:R-:W-:-:S04]  /*3930*/  UIADD3 UR5, UPT, UPT, UR5, 0x1, URZ ;  /* 0x0000000105057890 */ /* 0x000fc8000fffe0ff */
[----:B------:R-:W-:-:S04]  /*3940*/  UISETP.NE.AND UP0, UPT, UR5, 0x1a, UPT ;  /* 0x0000001a0500788c */ /* 0x000fc8000bf05270 */
[----:B------:R-:W-:Y:S02]  /*3950*/  USEL UR4, URZ, 0x1, UP0 ;  /* 0x00000001ff047887 */ /* 0x000fe40008000000 */
[----:B------:R-:W-:-:S04]  /*3960*/  USEL UR5, UR5, URZ, UP0 ;  /* 0x000000ff05057287 */ /* 0x000fc80008000000 */
[----:B------:R-:W-:Y:S01]  /*3970*/  ULEA UR5, UR5, UR30, 0x3 ;  /* 0x0000001e05057291 */ /* 0x000fe2000f8e18ff */
[----:B-1----:R-:W-:-:S04]  /*3980*/  LOP3.LUT R3, R2, UR4, RZ, 0x3c, !PT ;  /* 0x0000000402037c12 */ /* 0x002fc8000f8e3cff */
[----:B------:R-:W-:Y:S01]  /*3990*/  SHF.L.U32 R3, R3, 0x1f, RZ ;  /* 0x0000001f03037819 */ /* 0x000fe200000006ff */
[----:B------:R-:W-:-:S07]  /*39a0*/  IMAD.U32 R0, RZ, RZ, UR5 ;  /* 0x00000005ff007e24 */ /* 0x000fce000f8e00ff */
.L_x_66:
[----:B-1----:R1:W2:Y:S02]  /*39b0*/  SYNCS.PHASECHK.TRANS64.TRYWAIT P0, [R0+URZ], R3 ;  /* 0x00000003000075a7 */ /* 0x0022a400080011ff */
[----:B--2---:R-:W-:Y:S05]  /*39c0*/  @!P0 NANOSLEEP.SYNCS 0x989680 ;  /* 0x009896800000895d */ /* 0x004fea0003900000 */
[----:B------:R-:W2:Y:S02]  /*39d0*/  @!P0 SYNCS.PHASECHK.TRANS64 P0, [R0+URZ], R3 ;  /* 0x00000003000085a7 */ /* 0x000ea400080010ff */
[----:B--2---:R-:W-:Y:S05]  /*39e0*/  @P0 EXIT ;  /* 0x000000000000094d */ /* 0x004fea0003800000 */
[----:B------:R-:W-:Y:S05]  /*39f0*/  BRA `(.L_x_66) ;  /* 0xfffffffc00ec7947 */ /* 0x000fea000383ffff */
.L_x_22:
[----:B------:R-:W-:-:S04]  /*3a00*/  UISETP.NE.AND UP1, UPT, UR45, URZ, UPT ;  /* 0x000000ff2d00728c */ /* 0x000fc8000bf25270 */
[----:B------:R-:W-:-:S09]  /*3a10*/  UISETP.NE.OR UP1, UPT, UR4, 0x1, UP1 ;  /* 0x000000010400788c */ /* 0x000fd20008f25670 */
[----:B------:R-:W-:Y:S05]  /*3a20*/  BRA.U UP1, `(.L_x_67) ;  /* 0x0000000101b07547 */ /* 0x000fea000b800000 */
[----:B------:R-:W-:Y:S01]  /*3a30*/  UMOV UR4, 0x400 ;  /* 0x0000040000047882 */ /* 0x000fe20000000000 */
[----:B------:R-:W-:Y:S01]  /*3a40*/  HFMA2 R2, -RZ, RZ, 0, 5.9604644775390625e-08 ;  /* 0x00000001ff027431 */ /* 0x000fe200000001ff */
[----:B------:R-:W-:Y:S01]  /*3a50*/  ULEA UR45, UR45, UR4, 0x18 ;  /* 0x000000042d2d7291 */ /* 0x000fe2000f8ec0ff */
[----:B------:R-:W-:Y:S01]  /*3a60*/  ISETP.GE.U32.AND P0, PT, R8, 0x2, PT ;  /* 0x000000020800780c */ /* 0x000fe20003f06070 */
[----:B------:R-:W-:Y:S02]  /*3a70*/  IMAD.MOV.U32 R3, RZ, RZ, RZ ;  /* 0x000000ffff037224 */ /* 0x000fe400078e00ff */
[----:B------:R-:W-:Y:S02]  /*3a80*/  UIADD3 UR6, UPT, UPT, UR45, 0x1e8, URZ ;  /* 0x000001e82d067890 */ /* 0x000fe4000fffe0ff */
[----:B------:R-:W-:Y:S02]  /*3a90*/  UIADD3 UR7, UPT, UPT, UR45, 0x1e0, URZ ;  /* 0x000001e02d077890 */ /* 0x000fe4000fffe0ff */
[----:B------:R-:W-:-:S12]  /*3aa0*/  UPRMT UR6, URZ, 0x654, UR6 ;  /* 0x00000654ff067896 */ /* 0x000fd80008000006 */
.L_x_70:
[----:B------:R-:W-:Y:S01]  /*3ab0*/  SHF.L.U32 R7, R2, 0x1f, RZ ;  /* 0x0000001f02077819 */ /* 0x000fe200000006ff */
[----:B------:R-:W-:Y:S02]  /*3ac0*/  IMAD.U32 R9, RZ, RZ, UR7 ;  /* 0x00000007ff097e24 */ /* 0x000fe4000f8e00ff */
[----:B------:R-:W-:Y:S01]  /*3ad0*/  @!P0 IMAD.MOV.U32 R5, RZ, RZ, 0x10 ;  /* 0x00000010ff058424 */ /* 0x000fe200078e00ff */
[----:B------:R-:W2:Y:S02]  /*3ae0*/  SYNCS.PHASECHK.TRANS64.TRYWAIT P1, [UR45+0x1e8], R7 ;  /* 0x0001e807ff0075a7 */ /* 0x000ea4000802112d */
[----:B------:R-:W-:-:S04]  /*3af0*/  PRMT R9, R8, 0x654, R9 ;  /* 0x0000065408097816 */ /* 0x000fc80000000009 */
[----:B------:R-:W-:Y:S01]  /*3b00*/  SEL R0, R9, R0, !P0 ;  /* 0x0000000009007207 */ /* 0x000fe20004000000 */
[----:B--2---:R-:W-:Y:S06]  /*3b10*/  @!P1 BRA `(.L_x_68) ;  /* 0x0000004c00bc9947 */ /* 0x004fec0003800000 */
.L_x_192:
[----:B------:R-:W-:Y:S01]  /*3b20*/  UIADD3 UR4, UPT, UPT, UR45, 0x220, URZ ;  /* 0x000002202d047890 */ /* 0x000fe2000fffe0ff */
[----:B------:R3:W-:Y:S01]  /*3b30*/  @!P0 SYNCS.ARRIVE.TRANS64.RED RZ, [R0+URZ], R5 ;  /* 0x0000000500ff89a7 */ /* 0x0007e200080004ff */
[----:B------:R-:W-:Y:S01]  /*3b40*/  UIADD3 UR5, UPT, UPT, UR45, 0x1e0, URZ ;  /* 0x000001e02d057890 */ /* 0x000fe2000fffe0ff */
[----:B------:R-:W-:-:S08]  /*3b50*/  LOP3.LUT R2, R2, 0x1, RZ, 0x3c, !PT ;  /* 0x0000000102027812 */ /* 0x000fd000078e3cff */
[----:B------:R-:W-:Y:S06]  /*3b60*/  UGETNEXTWORKID.BROADCAST [UR4], [UR5] ;  /* 0x00000000040073ca */ /* 0x000fec0008000100 */
[----:B---3--:R-:W-:-:S04]  /*3b70*/  SHF.L.U32 R5, R3, 0x1f, RZ ;  /* 0x0000001f03057819 */ /* 0x008fc800000006ff */
[----:B------:R-:W3:Y:S02]  /*3b80*/  SYNCS.PHASECHK.TRANS64.TRYWAIT P1, [UR45+0x1e0], R5 ;  /* 0x0001e005ff0075a7 */ /* 0x000ee4000802112d */
[----:B---3--:R-:W-:Y:S05]  /*3b90*/  @!P1 BRA `(.L_x_69) ;  /* 0x0000004c00b49947 */ /* 0x008fea0003800000 */
.L_x_194:
[----:B--2---:R-:W2:Y:S01]  /*3ba0*/  LDS.128 R4, [UR45+0x220] ;  /* 0x0002202dff047984 */ /* 0x004ea20008000c00 */
[----:B------:R-:W-:Y:S01]  /*3bb0*/  LOP3.LUT R3, R3, 0x1, RZ, 0x3c, !PT ;  /* 0x0000000103037812 */ /* 0x000fe200078e3cff */
[----:B------:R-:W-:Y:S01]  /*3bc0*/  @!PT LDS RZ, [RZ] ;  /* 0x00000000fffff984 */ /* 0x000fe20000000800 */
[----:B------:R-:W-:Y:S01]  /*3bd0*/  @!PT LDS RZ, [RZ] ;  /* 0x00000000fffff984 */ /* 0x000fe20000000800 */
[----:B------:R-:W-:Y:S01]  /*3be0*/  @!PT LDS RZ, [RZ] ;  /* 0x00000000fffff984 */ /* 0x000fe20000000800 */
[----:B------:R-:W-:Y:S01]  /*3bf0*/  @!PT LDS RZ, [RZ] ;  /* 0x00000000fffff984 */ /* 0x000fe20000000800 */
[----:B------:R3:W-:Y:S06]  /*3c00*/  MEMBAR.ALL.CTA ;  /* 0x0000000000007992 */ /* 0x0007ec0000008000 */
[----:B---3--:R-:W3:Y:S02]  /*3c10*/  FENCE.VIEW.ASYNC.S ;  /* 0x00000000000073c6 */ /* 0x008ee40000000000 */
[----:B---3--:R-:W-:Y:S01]  /*3c20*/  SYNCS.ARRIVE.TRANS64.RED.A1T0 RZ, [UR6], RZ ;  /* 0x000000ffffff79a7 */ /* 0x008fe20008100406 */
[----:B--2---:R-:W-:-:S13]  /*3c30*/  LOP3.LUT P1, RZ, R6, 0x1, RZ, 0xc0, !PT ;  /* 0x0000000106ff7812 */ /* 0x004fda000782c0ff */
[----:B------:R-:W-:Y:S05]  /*3c40*/  @P1 BRA `(.L_x_70) ;  /* 0xfffffffc00981947 */ /* 0x000fea000383ffff */
[----:B------:R-:W-:-:S04]  /*3c50*/  SHF.L.U32 R0, R2, 0x1f, RZ ;  /* 0x0000001f02007819 */ /* 0x000fc800000006ff */
[----:B------:R-:W2:Y:S02]  /*3c60*/  SYNCS.PHASECHK.TRANS64 P0, [UR45+0x1e8], R0 ;  /* 0x0001e800ff0075a7 */ /* 0x000ea4000800102d */
[----:B-12---:R-:W-:Y:S05]  /*3c70*/  @P0 EXIT ;  /* 0x000000000000094d */ /* 0x006fea0003800000 */
[----:B------:R-:W-:-:S07]  /*3c80*/  MOV R0, UR45 ;  /* 0x0000002d00007c02 */ /* 0x000fce0008000f00 */
.L_x_71:
[----:B-1----:R-:W-:-:S04]  /*3c90*/  SHF.L.U32 R3, R2, 0x1f, RZ ;  /* 0x0000001f02037819 */ /* 0x002fc800000006ff */
[----:B------:R1:W2:Y:S03]  /*3ca0*/  SYNCS.PHASECHK.TRANS64.TRYWAIT P0, [R0+URZ+0x1e8], R3 ;  /* 0x0001e803000075a7 */ /* 0x0002a600080011ff */
[----:B--2---:R-:W-:Y:S05]  /*3cb0*/  @!P0 NANOSLEEP.SYNCS 0x989680 ;  /* 0x009896800000895d */ /* 0x004fea0003900000 */
[----:B------:R-:W2:Y:S02]  /*3cc0*/  @!P0 SYNCS.PHASECHK.TRANS64 P0, [R0+URZ+0x1e8], R3 ;  /* 0x0001e803000085a7 */ /* 0x000ea400080010ff */
[----:B--2---:R-:W-:Y:S05]  /*3cd0*/  @P0 EXIT ;  /* 0x000000000000094d */ /* 0x004fea0003800000 */
[----:B------:R-:W-:Y:S05]  /*3ce0*/  BRA `(.L_x_71) ;  /* 0xfffffffc00e87947 */ /* 0x000fea000383ffff */
.L_x_67:
[----:B------:R-:W-:Y:S05]  /*3cf0*/  BRA.U UP4, `(.L_x_72) ;  /* 0x0000000d04447547 */ /* 0x000fea000b800000 */
[----:B------:R-:W-:Y:S01]  /*3d00*/  UMOV UR4, 0x40 ;  /* 0x0000004000047882 */ /* 0x000fe20000000000 */
[----:B------:R-:W-:Y:S01]  /*3d10*/  NOP ;  /* 0x0000000000007918 */ /* 0x000fe20000000000 */
[----:B------:R-:W-:Y:S01]  /*3d20*/  ULEA UR4, UR45, UR4, 0x18 ;  /* 0x000000042d047291 */ /* 0x000fe2000f8ec0ff */
[----:B------:R-:W-:Y:S02]  /*3d30*/  UMOV UR5, 0x400 ;  /* 0x0000040000057882 */ /* 0x000fe40000000000 */
[----:B------:R-:W-:-:S06]  /*3d40*/  ULEA UR45, UR45, UR5, 0x18 ;  /* 0x000000052d2d7291 */ /* 0x000fcc000f8ec0ff */
[----:B------:R-:W2:Y:S02]  /*3d50*/  LDS.U8 R2, [UR4+0x1c] ;  /* 0x00001c04ff027984 */ /* 0x000ea40008000000 */
[----:B--2---:R-:W-:-:S13]  /*3d60*/  ISETP.NE.AND P0, PT, R2, RZ, PT ;  /* 0x000000ff0200720c */ /* 0x004fda0003f05270 */
[----:B------:R-:W-:Y:S05]  /*3d70*/  @P0 BRA `(.L_x_73) ;  /* 0x0000000000580947 */ /* 0x000fea0003800000 */
[----:B------:R-:W-:-:S13]  /*3d80*/  ELECT P0, URZ, PT ;  /* 0x0000000000ff782f */ /* 0x000fda0003800000 */
[----:B------:R-:W-:Y:S05]  /*3d90*/  @!P0 BRA `(.L_x_74) ;  /* 0x0000000000608947 */ /* 0x000fea0003800000 */
[----:B------:R-:W-:Y:S01]  /*3da0*/  UMOV UR5, 0x10 ;  /* 0x0000001000057882 */ /* 0x000fe20000000000 */
[----:B------:R-:W-:Y:S01]  /*3db0*/  HFMA2 R2, -RZ, RZ, 0, 5.9604644775390625e-08 ;  /* 0x00000001ff027431 */ /* 0x000fe200000001ff */
[----:B------:R-:W-:-:S03]  /*3dc0*/  MOV R3, 0xffff ;  /* 0x0000ffff00037802 */ /* 0x000fc60000000f00 */
[----:B------:R-:W-:Y:S04]  /*3dd0*/  DEPBAR.LE SB2, 0x36 ;  /* 0x0000ad800000791a */ /* 0x000fe80000000000 */
[----:B------:R-:W2:Y:S02]  /*3de0*/  UTCATOMSWS.FIND_AND_SET.ALIGN UP0, UR5, UR5 ;  /* 0x00000005000575e3 */ /* 0x000ea40008000800 */
[----:B--2---:R-:W-:Y:S01]  /*3df0*/  MOV R4, UR5 ;  /* 0x0000000500047c02 */ /* 0x004fe20008000f00 */
[----:B------:R-:W-:Y:S06]  /*3e00*/  BRA.U UP0, `(.L_x_75) ;  /* 0x0000000100187547 */ /* 0x000fec000b800000 */
.L_x_76:
[----:B------:R-:W-:Y:S05]  /*3e10*/  NANOSLEEP 0x64 ;  /* 0x000000640000795d */ /* 0x000fea0003800000 */
[----:B------:R-:W-:-:S05]  /*3e20*/  UMOV UR5, 0x10 ;  /* 0x0000001000057882 */ /* 0x000fca0000000000 */
[----:B------:R-:W-:Y:S04]  /*3e30*/  DEPBAR.LE SB2, 0x36 ;  /* 0x0000ad800000791a */ /* 0x000fe80000000000 */
[----:B------:R-:W2:Y:S02]  /*3e40*/  UTCATOMSWS.FIND_AND_SET.ALIGN UP0, UR5, UR5 ;  /* 0x00000005000575e3 */ /* 0x000ea40008000800 */
[----:B--2---:R-:W-:Y:S01]  /*3e50*/  MOV R4, UR5 ;  /* 0x0000000500047c02 */ /* 0x004fe20008000f00 */
[----:B------:R-:W-:Y:S05]  /*3e60*/  BRA.U !UP0, `(.L_x_76) ;  /* 0xfffffffd08e87547 */ /* 0x000fea000b83ffff */
.L_x_75:
[-C--:B------:R-:W-:Y:S02]  /*3e70*/  SHF.L.U32 R3, R3, R4.reuse, RZ ;  /* 0x0000000403037219 */ /* 0x080fe400000006ff */
[----:B------:R-:W-:Y:S01]  /*3e80*/  SHF.L.U32 R2, R2, R4, RZ ;  /* 0x0000000402027219 */ /* 0x000fe200000006ff */
[----:B------:R-:W-:Y:S02]  /*3e90*/  IMAD.SHL.U32 R4, R4, 0x20, RZ ;  /* 0x0000002004047824 */ /* 0x000fe400078e00ff */
[----:B------:R2:W-:Y:S04]  /*3ea0*/  ATOMS.OR RZ, [UR4+0x14], R3 ;  /* 0x00001403ffff798c */ /* 0x0005e8000b000004 */
[----:B------:R2:W-:Y:S04]  /*3eb0*/  ATOMS.OR RZ, [UR4+0x18], R2 ;  /* 0x00001802ffff798c */ /* 0x0005e8000b000004 */
[----:B------:R2:W-:Y:S01]  /*3ec0*/  STS [UR45+0x230], R4 ;  /* 0x00023004ff007988 */ /* 0x0005e2000800082d */
[----:B------:R-:W-:Y:S05]  /*3ed0*/  BRA `(.L_x_74) ;  /* 0x0000000000107947 */ /* 0x000fea0003800000 */
.L_x_73:
[----:B------:R-:W-:-:S05]  /*3ee0*/  MOV R2, 0xffffffff ;  /* 0xffffffff00027802 */ /* 0x000fca0000000f00 */
[----:B------:R2:W-:Y:S02]  /*3ef0*/  STS [UR45+0x230], R2 ;  /* 0x00023002ff007988 */ /* 0x0005e4000800082d */
[----:B--2---:R-:W-:Y:S02]  /*3f00*/  MOV R2, 0x3f20 ;  /* 0x00003f2000027802 */ /* 0x004fe40000000f00 */
[----:B-1---5:R-:W-:Y:S05]  /*3f10*/  CALL.REL.NOINC `($__internal_1_$__cuda_sm10x_tcgen05_guardrail_trap_phase_invalid_during_alloc) ;  /* 0x0000005000547944 */ /* 0x022fea0003c00000 */
.L_x_74:
[----:B------:R-:W-:Y:S05]  /*3f20*/  WARPSYNC.ALL ;  /* 0x0000000000007948 */ /* 0x000fea0003800000 */
[----:B------:R-:W3:Y:S01]  /*3f30*/  S2UR UR6, SR_CgaCtaId ;  /* 0x00000000000679c3 */ /* 0x000ee20000008800 */
[----:B------:R-:W-:Y:S01]  /*3f40*/  UMOV UR4, 0x400 ;  /* 0x0000040000047882 */ /* 0x000fe20000000000 */
[----:B------:R-:W-:-:S06]  /*3f50*/  NOP ;  /* 0x0000000000007918 */ /* 0x000fcc0000000000 */
[----:B------:R-:W-:Y:S06]  /*3f60*/  BAR.ARV 0x6, 0xa0 ;  /* 0x0182800000007b1d */ /* 0x000fec0000002000 */
[----:B------:R-:W-:Y:S01]  /*3f70*/  LOP3.LUT R0, R0, 0xffff, RZ, 0xc0, !PT ;  /* 0x0000ffff00007812 */ /* 0x000fe200078ec0ff */
[----:B------:R-:W-:Y:S01]  /*3f80*/  IMAD.MOV.U32 R9, RZ, RZ, 0x1 ;  /* 0x00000001ff097424 */ /* 0x000fe200078e00ff */
[----:B------:R-:W-:Y:S01]  /*3f90*/  UMOV UR15, URZ ;  /* 0x000000ff000f7c82 */ /* 0x000fe20008000000 */
[----:B------:R-:W-:Y:S01]  /*3fa0*/  IMAD.MOV.U32 R8, RZ, RZ, RZ ;  /* 0x000000ffff087224 */ /* 0x000fe200078e00ff */
[----:B------:R-:W-:Y:S01]  /*3fb0*/  R2UR UR9, R0 ;  /* 0x00000000000972ca */ /* 0x000fe200000e0000 */
[----:B--2---:R-:W-:Y:S01]  /*3fc0*/  IMAD.MOV.U32 R3, RZ, RZ, RZ ;  /* 0x000000ffff037224 */ /* 0x004fe200078e00ff */
[----:B------:R-:W-:Y:S01]  /*3fd0*/  UMOV UR14, URZ ;  /* 0x000000ff000e7c82 */ /* 0x000fe20008000000 */
[----:B------:R-:W-:Y:S01]  /*3fe0*/  UMOV UR20, 0x0 ;  /* 0x0000000000147882 */ /* 0x000fe20000000000 */
[----:B------:R-:W-:Y:S01]  /*3ff0*/  UMOV UR21, 0x4110490 ;  /* 0x0411049000157882 */ /* 0x000fe20000000000 */
[----:B------:R-:W-:Y:S01]  /*4000*/  UMOV UR18, 0x0 ;  /* 0x0000000000127882 */ /* 0x000fe20000000000 */
[----:B---3--:R-:W-:Y:S01]  /*4010*/  ULEA UR6, UR6, UR4, 0x18 ;  /* 0x0000000406067291 */ /* 0x008fe2000f8ec0ff */
[----:B------:R-:W2:Y:S03]  /*4020*/  LDCU.64 UR4, c[0x0][0x388] ;  /* 0x00007100ff0477ac */ /* 0x000ea60008000a00 */
[----:B------:R-:W-:-:S02]  /*4030*/  UIADD3 UR10, UPT, UPT, UR6, 0x3600, URZ ;  /* 0x00003600060a7890 */ /* 0x000fc4000fffe0ff */
[----:B------:R-:W-:-:S03]  /*4040*/  UIADD3 UR17, UPT, UPT, UR6, 0x1d600, URZ ;  /* 0x0001d60006117890 */ /* 0x000fc6000fffe0ff */
[----:B------:R-:W3:Y:S01]  /*4050*/  LDS R2, [UR6+0x230] ;  /* 0x00023006ff027984 */ /* 0x000ee20008000800 */
[----:B------:R-:W-:Y:S02]  /*4060*/  USHF.R.U32.HI UR10, URZ, 0x4, UR10 ;  /* 0x00000004ff0a7899 */ /* 0x000fe4000801160a */
[----:B------:R-:W-:Y:S02]  /*4070*/  USHF.R.U32.HI UR17, URZ, 0x4, UR17 ;  /* 0x00000004ff117899 */ /* 0x000fe40008011611 */
[----:B------:R-:W-:Y:S02]  /*4080*/  ULOP3.LUT UR10, UR10, 0x3fff, URZ, 0xc0, !UPT ;  /* 0x00003fff0a0a7892 */ /* 0x000fe4000f8ec0ff */
[----:B------:R-:W-:Y:S02]  /*4090*/  ULOP3.LUT UR17, UR17, 0x3fff, URZ, 0xc0, !UPT ;  /* 0x00003fff11117892 */ /* 0x000fe4000f8ec0ff */
[----:B------:R-:W-:Y:S02]  /*40a0*/  ULOP3.LUT UR10, UR10, 0x10000, URZ, 0xfc, !UPT ;  /* 0x000100000a0a7892 */ /* 0x000fe4000f8efcff */
[----:B--2---:R-:W-:Y:S01]  /*40b0*/  UIADD3 UR4, UPT, UPT, UR4, 0x1f, URZ ;  /* 0x0000001f04047890 */ /* 0x004fe2000fffe0ff */
[----:B------:R-:W-:-:S03]  /*40c0*/  UMOV UR19, 0x4110490 ;  /* 0x0411049000137882 */ /* 0x000fc60000000000 */
[----:B------:R-:W-:-:S04]  /*40d0*/  USHF.R.S32.HI UR7, URZ, 0x1f, UR4 ;  /* 0x0000001fff077899 */ /* 0x000fc80008011404 */
[----:B------:R-:W-:-:S03]  /*40e0*/  ULEA.HI UR7, UR7, UR4, URZ, 0x5 ;  /* 0x0000000407077291 */ /* 0x000fc6000f8f28ff */
[----:B------:R-:W2:Y:S01]  /*40f0*/  LDCU UR4, c[0x0][0x390] ;  /* 0x00007200ff0477ac */ /* 0x000ea20008000800 */
[----:B------:R-:W-:-:S04]  /*4100*/  USHF.R.S32.HI UR7, URZ, 0x5, UR7 ;  /* 0x00000005ff077899 */ /* 0x000fc80008011407 */
[----:B------:R-:W-:Y:S02]  /*4110*/  UIMAD UR7, UR7, UR5, URZ ;  /* 0x00000005070772a4 */ /* 0x000fe4000f8e02ff */
[----:B------:R-:W-:-:S04]  /*4120*/  UIADD3 UR5, UPT, UPT, UR6, 0x1e8, URZ ;  /* 0x000001e806057890 */ /* 0x000fc8000fffe0ff */
[----:B------:R-:W-:Y:S01]  /*4130*/  UPRMT UR5, URZ, 0x654, UR5 ;  /* 0x00000654ff057896 */ /* 0x000fe20008000005 */
[C---:B---3--:R-:W-:Y:S01]  /*4140*/  VIADD R5, R2.reuse, 0x40 ;  /* 0x0000004002057836 */ /* 0x048fe20000000000 */
[----:B------:R-:W-:Y:S01]  /*4150*/  LOP3.LUT R4, R2, 0xffff, RZ, 0xc0, !PT ;  /* 0x0000ffff02047812 */ /* 0x000fe200078ec0ff */
[----:B--2---:R-:W-:-:S03]  /*4160*/  UIMAD UR4, UR7, UR4, URZ ;  /* 0x00000004070472a4 */ /* 0x004fc6000f8e02ff */
[----:B------:R-:W-:Y:S01]  /*4170*/  LOP3.LUT R5, R5, 0xffff, RZ, 0xc0, !PT ;  /* 0x0000ffff05057812 */ /* 0x000fe200078ec0ff */
[----:B------:R-:W-:Y:S02]  /*4180*/  UIADD3 UR16, UPT, UPT, UR4, -0x1, URZ ;  /* 0xffffffff04107890 */ /* 0x000fe4000fffe0ff */
[----:B------:R-:W-:Y:S02]  /*4190*/  UISETP.GE.AND UP2, UPT, UR4, 0x1, UPT ;  /* 0x000000010400788c */ /* 0x000fe4000bf46270 */
[----:B------:R2:W-:Y:S09]  /*41a0*/  STL.64 [R1], R4 ;  /* 0x0000000401007387 */ /* 0x0005f20000100a00 */
.L_x_83:
[----:B--2---:R-:W-:-:S04]  /*41b0*/  SHF.L.U32 R5, R8, 0x1f, RZ ;  /* 0x0000001f08057819 */ /* 0x004fc800000006ff */
[----:B------:R-:W2:Y:S02]  /*41c0*/  SYNCS.PHASECHK.TRANS64.TRYWAIT P0, [UR6+0x1e0], R5 ;  /* 0x0001e005ff0075a7 */ /* 0x000ea40008001106 */
[----:B--23--:R-:W-:Y:S05]  /*41d0*/  @!P0 BRA `(.L_x_77) ;  /* 0x00000048003c8947 */ /* 0x00cfea0003800000 */
.L_x_196:
[----:B--2---:R-:W2:Y:S01]  /*41e0*/  LDS.128 R4, [UR6+0x220] ;  /* 0x00022006ff047984 */ /* 0x004ea20008000c00 */
[----:B------:R-:W-:Y:S01]  /*41f0*/  ULEA UR8, UR15, UR6, 0x3 ;  /* 0x000000060f087291 */ /* 0x000fe2000f8e18ff */
[----:B------:R-:W-:Y:S01]  /*4200*/  SHF.L.U32 R0, R9, 0x1f, RZ ;  /* 0x0000001f09007819 */ /* 0x000fe200000006ff */
[----:B------:R-:W-:Y:S01]  /*4210*/  @!PT LDS RZ, [RZ] ;  /* 0x00000000fffff984 */ /* 0x000fe20000000800 */
[----:B------:R-:W-:Y:S01]  /*4220*/  @!PT LDS RZ, [RZ] ;  /* 0x00000000fffff984 */ /* 0x000fe20000000800 */
[----:B------:R-:W-:Y:S01]  /*4230*/  @!PT LDS RZ, [RZ] ;  /* 0x00000000fffff984 */ /* 0x000fe20000000800 */
[----:B------:R-:W-:Y:S01]  /*4240*/  @!PT LDS RZ, [RZ] ;  /* 0x00000000fffff984 */ /* 0x000fe20000000800 */
[----:B------:R3:W-:Y:S06]  /*4250*/  MEMBAR.ALL.CTA ;  /* 0x0000000000007992 */ /* 0x0007ec0000008000 */
[----:B---3--:R-:W3:Y:S02]  /*4260*/  FENCE.VIEW.ASYNC.S ;  /* 0x00000000000073c6 */ /* 0x008ee40000000000 */
[----:B---3--:R-:W-:Y:S01]  /*4270*/  SYNCS.ARRIVE.TRANS64.RED.A1T0 RZ, [UR5], RZ ;  /* 0x000000ffffff79a7 */ /* 0x008fe20008100405 */
[----:B------:R-:W3:Y:S01]  /*4280*/  SYNCS.PHASECHK.TRANS64.TRYWAIT P0, [UR8+0x200], R0 ;  /* 0x00020000ff0075a7 */ /* 0x000ee20008001108 */
[----:B--2---:R-:W-:Y:S01]  /*4290*/  LOP3.LUT P2, RZ, R6, 0x1, RZ, 0xc0, !PT ;  /* 0x0000000106ff7812 */ /* 0x004fe2000784c0ff */
[----:B---3--:R-:W-:-:S12]  /*42a0*/  @!P0 BRA `(.L_x_78) ;  /* 0x0000004800208947 */ /* 0x008fd80003800000 */
.L_x_198:
[----:B------:R-:W-:Y:S05]  /*42b0*/  BRA.U !UP2, `(.L_x_79) ;  /* 0x000000010ac47547 */ /* 0x000fea000b800000 */
[----:B--2---:R-:W-:Y:S01]  /*42c0*/  IMAD.U32 R0, RZ, RZ, UR15 ;  /* 0x0000000fff007e24 */ /* 0x004fe2000f8e00ff */
[----:B------:R-:W-:-:S04]  /*42d0*/  ULEA UR4, UR14, UR6, 0x3 ;  /* 0x000000060e047291 */ /* 0x000fc8000f8e18ff */
[----:B------:R-:W-:Y:S02]  /*42e0*/  LEA R4, R0, R1, 0x2 ;  /* 0x0000000100047211 */ /* 0x000fe400078e10ff */
[----:B------:R-:W-:-:S04]  /*42f0*/  SHF.L.U32 R0, R3, 0x1f, RZ ;  /* 0x0000001f03007819 */ /* 0x000fc800000006ff */
[----:B------:R-:W5:Y:S01]  /*4300*/  LDL R4, [R4] ;  /* 0x0000000004047983 */ /* 0x000f620000100800 */
[----:B------:R2:W3:Y:S01]  /*4310*/  SYNCS.PHASECHK.TRANS64.TRYWAIT P1, [UR4], R0 ;  /* 0x00000000ff0075a7 */ /* 0x0004e20008021104 */
[----:B------:R-:W-:Y:S01]  /*4320*/  UPLOP3.LUT UP3, UPT, UPT, UPT, UPT, 0x40, 0x4 ;  /* 0x000000000004789c */ /* 0x000fe20003f6e870 */
[----:B------:R-:W-:Y:S01]  /*4330*/  UMOV UR13, UR16 ;  /* 0x00000010000d7c82 */ /* 0x000fe20008000000 */
[----:B------:R-:W-:-:S09]  /*4340*/  UMOV UR12, UR14 ;  /* 0x0000000e000c7c82 */ /* 0x000fd20008000000 */
.L_x_82:
[----:B------:R-:W-:Y:S01]  /*4350*/  ULEA UR7, UR12, UR6, 0x3 ;  /* 0x000000060c077291 */ /* 0x000fe2000f8e18ff */
[----:B--234-:R-:W-:Y:S11]  /*4360*/  @P1 BRA `(.L_x_80) ;  /* 0x00000000000c1947 */ /* 0x01cff60003800000 */
[----:B------:R-:W-:Y:S04]  /*4370*/  SHF.L.U32 R5, R3, 0x1f, RZ ;  /* 0x0000001f03057819 */ /* 0x000fe800000006ff */
[----:B------:R-:W3:Y:S02]  /*4380*/  SYNCS.PHASECHK.TRANS64.TRYWAIT P0, [UR7], R5 ;  /* 0x00000005ff0075a7 */ /* 0x000ee40008001107 */
[----:B---3--:R-:W-:Y:S05]  /*4390*/  @!P0 BRA `(.L_x_81) ;  /* 0x0000004400fc8947 */ /* 0x008fea0003800000 */
.L_x_80:
[----:B------:R-:W-:Y:S01]  /*43a0*/  UISETP.NE.AND UP0, UPT, UR13, URZ, UPT ;  /* 0x000000ff0d00728c */ /* 0x000fe2000bf05270 */
[----:B------:R-:W-:Y:S01]  /*43b0*/  PLOP3.LUT P1, PT, PT, PT, PT, 0x80, 0x8 ;  /* 0x000000000008781c */ /* 0x000fe20003f2f070 */
[----:B------:R-:W-:Y:S02]  /*43c0*/  UIADD3 UR14, UPT, UPT, UR12, 0x1, URZ ;  /* 0x000000010c0e7890 */ /* 0x000fe4000fffe0ff */
[----:B------:R-:W-:Y:S02]  /*43d0*/  ULEA UR22, UR12, UR17, 0x8 ;  /* 0x000000110c167291 */ /* 0x000fe4000f8e40ff */
[----:B------:R-:W-:Y:S01]  /*43e0*/  UISETP.NE.AND UP1, UPT, UR14, 0x1a, UPT ;  /* 0x0000001a0e00788c */ /* 0x000fe2000bf25270 */
[----:B------:R-:W-:Y:S01]  /*43f0*/  PLOP3.LUT P0, PT, PT, PT, UP0, 0x80, 0x8 ;  /* 0x000000000008781c */ /* 0x000fe20003f0f008 */
[----:B------:R-:W-:Y:S02]  /*4400*/  ULEA UR24, UR12, UR10, 0x8 ;  /* 0x0000000a0c187291 */ /* 0x000fe4000f8e40ff */
[----:B------:R-:W-:Y:S02]  /*4410*/  USEL UR11, URZ, 0x1, UP1 ;  /* 0x00000001ff0b7887 */ /* 0x000fe40008800000 */
[----:B------:R-:W-:Y:S02]  /*4420*/  USEL UR14, UR14, URZ, UP1 ;  /* 0x000000ff0e0e7287 */ /* 0x000fe40008800000 */
[----:B------:R-:W-:Y:S02]  /*4430*/  UIADD3 UR26, UPT, UPT, UR22, 0x80, URZ ;  /* 0x00000080161a7890 */ /* 0x000fe4000fffe0ff */
[----:B------:R-:W-:Y:S01]  /*4440*/  @UP0 ULEA UR4, UR14, UR6, 0x3 ;  /* 0x000000060e040291 */ /* 0x000fe2000f8e18ff */
[----:B------:R-:W-:Y:S01]  /*4450*/  LOP3.LUT R3, R3, UR11, RZ, 0x3c, !PT ;  /* 0x0000000b03037c12 */ /* 0x000fe2000f8e3cff */
[----:B------:R-:W-:Y:S02]  /*4460*/  UIADD3 UR28, UPT, UPT, UR24, 0x2, URZ ;  /* 0x00000002181c7890 */ /* 0x000fe4000fffe0ff */
[----:B------:R-:W-:Y:S01]  /*4470*/  UIADD3 UR30, UPT, UPT, UR7, 0xd0, URZ ;  /* 0x000000d0071e7890 */ /* 0x000fe2000fffe0ff */
[----:B--2---:R-:W-:Y:S01]  /*4480*/  @P0 SHF.L.U32 R0, R3, 0x1f, RZ ;  /* 0x0000001f03000819 */ /* 0x004fe200000006ff */
[----:B------:R-:W-:Y:S01]  /*4490*/  UIADD3 UR7, UPT, UPT, UR13, 0x1, URZ ;  /* 0x000000010d077890 */ /* 0x000fe2000fffe0ff */
[----:B------:R-:W-:Y:S02]  /*44a0*/  UMOV UR23, 0x40004040 ;  /* 0x4000404000177882 */ /* 0x000fe40000000000 */
[----:B------:R4:W2:Y:S01]  /*44b0*/  @P0 SYNCS.PHASECHK.TRANS64.TRYWAIT P1, [UR4], R0 ;  /* 0x00000000ff0005a7 */ /* 0x0008a20008021104 */
[----:B------:R-:W-:Y:S11]  /*44c0*/  ELECT P0, URZ, PT ;  /* 0x0000000000ff782f */ /* 0x000ff60003800000 */
[----:B------:R-:W-:Y:S02]  /*44d0*/  @!UPT UIADD3 URZ, UPT, UPT, URZ, URZ, URZ ;  /* 0x000000fffffff290 */ /* 0x000fe4000fffe0ff */
[C---:B-----5:R-:W-:Y:S02]  /*44e0*/  @P0 R2UR.BROADCAST UR11, R4.reuse ;  /* 0x00000000040b02ca */ /* 0x060fe400008e0000 */
[----:B------:R-:W-:Y:S11]  /*44f0*/  ELECT P0, URZ, PT ;  /* 0x0000000000ff782f */ /* 0x000ff60003800000 */
[----:B------:R-:W-:Y:S02]  /*4500*/  @!UPT UIADD3 URZ, UPT, UPT, URZ, URZ, URZ ;  /* 0x000000fffffff290 */ /* 0x000fe4000fffe0ff */
[----:B------:R-:W-:Y:S01]  /*4510*/  @P0 R2UR.BROADCAST UR4, R4 ;  /* 0x00000000040402ca */ /* 0x000fe200008e0000 */
[----:B------:R-:W-:Y:S02]  /*4520*/  UISETP.GT.U32.AND UP0, UPT, UR7, 0x1, UPT ;  /* 0x000000010700788c */ /* 0x000fe4000bf04070 */
[----:B------:R-:W-:Y:S01]  /*4530*/  UIADD3 UR13, UPT, UPT, UR13, -0x1, URZ ;  /* 0xffffffff0d0d7890 */ /* 0x000fe2000fffe0ff */
[----:B------:R-:W-:Y:S01]  /*4540*/  UMOV UR25, 0x80004020 ;  /* 0x8000402000197882 */ /* 0x000fe20000000000 */
[----:B------:R-:W-:Y:S01]  /*4550*/  UMOV UR27, 0x40004040 ;  /* 0x40004040001b7882 */ /* 0x000fe20000000000 */
[----:B------:R-:W-:Y:S01]  /*4560*/  UMOV UR29, 0x80004020 ;  /* 0x80004020001d7882 */ /* 0x000fe20000000000 */
[----:B------:R-:W-:Y:S01]  /*4570*/  UMOV UR12, UR14 ;  /* 0x0000000e000c7c82 */ /* 0x000fe20008000000 */
[----:B------:R4:W-:Y:S01]  /*4580*/  UTCHMMA gdesc[UR24], gdesc[UR22], tmem[UR11], tmem[UR20], idesc[UR21], UP3 ;  /* 0x00ff1416180075ea */ /* 0x0009e2000980000b */
[----:B------:R-:W-:Y:S04]  /*4590*/  UPLOP3.LUT UP3, UPT, UPT, UPT, UPT, 0x80, 0x8 ;  /* 0x000000000008789c */ /* 0x000fe80003f6f070 */
[----:B------:R4:W-:Y:S01]  /*45a0*/  UTCHMMA gdesc[UR28], gdesc[UR26], tmem[UR4], tmem[UR18], idesc[UR19], UPT ;  /* 0x00ff121a1c0075ea */ /* 0x0009e2000b800004 */
[----:B------:R4:W-:Y:S01]  /*45b0*/  UTCBAR.MULTICAST [UR30], URZ, UR9 ;  /* 0x000000ff1e0073e9 */ /* 0x0009e20008000809 */
[----:B------:R-:W-:Y:S05]  /*45c0*/  BRA.U UP0, `(.L_x_82) ;  /* 0xfffffffd00607547 */ /* 0x000fea000b83ffff */
.L_x_79:
[----:B------:R-:W-:Y:S01]  /*45d0*/  UIADD3 UR15, UPT, UPT, UR15, 0x1, URZ ;  /* 0x000000010f0f7890 */ /* 0x000fe2000fffe0ff */
[----:B------:R-:W-:Y:S01]  /*45e0*/  LOP3.LUT R8, R8, 0x1, RZ, 0x3c, !PT ;  /* 0x0000000108087812 */ /* 0x000fe200078e3cff */
[----:B------:R-:W-:Y:S02]  /*45f0*/  UIADD3 UR8, UPT, UPT, UR8, 0x1f0, URZ ;  /* 0x000001f008087890 */ /* 0x000fe4000fffe0ff */
[----:B------:R-:W-:-:S04]  /*4600*/  UISETP.NE.AND UP0, UPT, UR15, 0x2, UPT ;  /* 0x000000020f00788c */ /* 0x000fc8000bf05270 */
[----:B----4-:R-:W-:Y:S02]  /*4610*/  USEL UR4, URZ, 0x1, UP0 ;  /* 0x00000001ff047887 */ /* 0x010fe40008000000 */
[----:B------:R-:W-:Y:S01]  /*4620*/  USEL UR15, UR15, URZ, UP0 ;  /* 0x000000ff0f0f7287 */ /* 0x000fe20008000000 */
[----:B------:R3:W-:Y:S03]  /*4630*/  UTCBAR [UR8], URZ ;  /* 0x000000ff080073e9 */ /* 0x0007e600080000ff */
[----:B------:R-:W-:Y:S01]  /*4640*/  LOP3.LUT R9, R9, UR4, RZ, 0x3c, !PT ;  /* 0x0000000409097c12 */ /* 0x000fe2000f8e3cff */
[----:B------:R-:W-:Y:S07]  /*4650*/  @P2 BRA `(.L_x_83) ;  /* 0xfffffff800d42947 */ /* 0x000fee000383ffff */
[----:B------:R-:W4:Y:S01]  /*4660*/  S2UR UR4, SR_CgaCtaId ;  /* 0x00000000000479c3 */ /* 0x000f220000008800 */
[----:B------:R-:W-:Y:S01]  /*4670*/  ELECT P0, URZ, PT ;  /* 0x0000000000ff782f */ /* 0x000fe20003800000 */
[----:B--2---:R-:W-:Y:S01]  /*4680*/  IMAD.MOV.U32 R0, RZ, RZ, 0x1 ;  /* 0x00000001ff007424 */ /* 0x004fe200078e00ff */
[----:B------:R-:W-:Y:S01]  /*4690*/  UIADD3 UR6, UPT, UPT, UR6, 0x200, URZ ;  /* 0x0000020006067890 */ /* 0x000fe2000fffe0ff */
[----:B------:R-:W-:Y:S01]  /*46a0*/  SHF.L.U32 R3, R9, 0x1f, RZ ;  /* 0x0000001f09037819 */ /* 0x000fe200000006ff */
[----:B------:R-:W-:-:S03]  /*46b0*/  UMOV UR5, 0x40 ;  /* 0x0000004000057882 */ /* 0x000fc60000000000 */
[----:B------:R-:W-:Y:S01]  /*46c0*/  UVIRTCOUNT.DEALLOC.SMPOOL 0x80 ;  /* 0x000000800000784c */ /* 0x000fe20000000000 */
[----:B----4-:R-:W-:Y:S02]  /*46d0*/  ULEA UR4, UR4, UR5, 0x18 ;  /* 0x0000000504047291 */ /* 0x010fe4000f8ec0ff */
[----:B------:R-:W-:-:S07]  /*46e0*/  ULEA UR5, UR15, UR6, 0x3 ;  /* 0x000000060f057291 */ /* 0x000fce000f8e18ff */
[----:B------:R2:W-:Y:S02]  /*46f0*/  @P0 STS.U8 [UR4+0x1c], R0 ;  /* 0x00001c00ff000988 */ /* 0x0005e40008000004 */
[----:B------:R-:W4:Y:S02]  /*4700*/  SYNCS.PHASECHK.TRANS64.TRYWAIT P0, [UR5], R3 ;  /* 0x00000003ff0075a7 */ /* 0x000f240008001105 */
[----:B--2-4-:R-:W-:Y:S05]  /*4710*/  @!P0 BRA `(.L_x_84) ;  /* 0x0000004400348947 */ /* 0x014fea0003800000 */
.L_x_201:
[----:B------:R-:W-:-:S04]  /*4720*/  UIADD3 UR7, UPT, UPT, UR15, 0x1, URZ ;  /* 0x000000010f077890 */ /* 0x000fc8000fffe0ff */
[----:B------:R-:W-:-:S04]  /*4730*/  UISETP.NE.AND UP0, UPT, UR7, 0x2, UPT ;  /* 0x000000020700788c */ /* 0x000fc8000bf05270 */
[----:B------:R-:W-:Y:S02]  /*4740*/  USEL UR5, URZ, 0x1, UP0 ;  /* 0x00000001ff057887 */ /* 0x000fe40008000000 */
[----:B------:R-:W-:-:S04]  /*4750*/  USEL UR7, UR7, URZ, UP0 ;  /* 0x000000ff07077287 */ /* 0x000fc80008000000 */
[----:B------:R-:W-:Y:S01]  /*4760*/  ULEA UR7, UR7, UR6, 0x3 ;  /* 0x0000000607077291 */ /* 0x000fe2000f8e18ff */
[----:B--2---:R-:W-:-:S04]  /*4770*/  LOP3.LUT R3, R9, UR5, RZ, 0x3c, !PT ;  /* 0x0000000509037c12 */ /* 0x004fc8000f8e3cff */
[----:B------:R-:W-:-:S04]  /*4780*/  SHF.L.U32 R3, R3, 0x1f, RZ ;  /* 0x0000001f03037819 */ /* 0x000fc800000006ff */
[----:B------:R-:W2:Y:S02]  /*4790*/  SYNCS.PHASECHK.TRANS64.TRYWAIT P0, [UR7], R3 ;  /* 0x00000003ff0075a7 */ /* 0x000ea40008001107 */
[----:B--2---:R-:W-:Y:S05]  /*47a0*/  @!P0 BRA `(.L_x_85) ;  /* 0x0000004400288947 */ /* 0x004fea0003800000 */
.L_x_203:
[----:B------:R-:W-:Y:S01]  /*47b0*/  NOP ;  /* 0x0000000000007918 */ /* 0x000fe20000000000 */
[----:B--2---:R-:W2:Y:S01]  /*47c0*/  LDS R0, [UR4+0x14] ;  /* 0x00001404ff007984 */ /* 0x004ea20008000800 */
[----:B------:R-:W-:Y:S01]  /*47d0*/  LOP3.LUT R2, R2, 0xffff, RZ, 0xc0, !PT ;  /* 0x0000ffff02027812 */ /* 0x000fe200078ec0ff */
[----:B------:R-:W-:Y:S02]  /*47e0*/  IMAD.MOV.U32 R3, RZ, RZ, 0xffff ;  /* 0x0000ffffff037424 */ /* 0x000fe400078e00ff */
[----:B------:R-:W-:Y:S01]  /*47f0*/  IMAD.MOV.U32 R5, RZ, RZ, 0x1 ;  /* 0x00000001ff057424 */ /* 0x000fe200078e00ff */
[----:B------:R-:W-:-:S04]  /*4800*/  SHF.R.U32.HI R2, RZ, 0x5, R2 ;  /* 0x00000005ff027819 */ /* 0x000fc80000011602 */
[-C--:B------:R-:W-:Y:S02]  /*4810*/  SHF.L.U32 R3, R3, R2.reuse, RZ ;  /* 0x0000000203037219 */ /* 0x080fe400000006ff */
[----:B------:R-:W-:Y:S02]  /*4820*/  SHF.L.U32 R5, R5, R2, RZ ;  /* 0x0000000205057219 */ /* 0x000fe400000006ff */
[----:B--2---:R-:W-:-:S04]  /*4830*/  LOP3.LUT R0, R0, R3, RZ, 0xc0, !PT ;  /* 0x0000000300007212 */ /* 0x004fc800078ec0ff */
[----:B------:R-:W-:-:S13]  /*4840*/  ISETP.NE.AND P0, PT, R0, R3, PT ;  /* 0x000000030000720c */ /* 0x000fda0003f05270 */
[----:B------:R-:W-:Y:S05]  /*4850*/  @P0 BRA `(.L_x_86) ;  /* 0x00000000005c0947 */ /* 0x000fea0003800000 */
[----:B------:R-:W2:Y:S02]  /*4860*/  LDS R0, [UR4+0x18] ;  /* 0x00001804ff007984 */ /* 0x000ea40008000800 */
[----:B--2---:R-:W-:-:S04]  /*4870*/  LOP3.LUT R0, R0, R5, RZ, 0xc0, !PT ;  /* 0x0000000500007212 */ /* 0x004fc800078ec0ff */
[----:B------:R-:W-:-:S13]  /*4880*/  ISETP.NE.AND P0, PT, R0, R5, PT ;  /* 0x000000050000720c */ /* 0x000fda0003f05270 */
[----:B------:R-:W-:Y:S05]  /*4890*/  @P0 BRA `(.L_x_87) ;  /* 0x0000000000400947 */ /* 0x000fea0003800000 */
[----:B---3--:R-:W-:Y:S01]  /*48a0*/  R2UR UR8, R3 ;  /* 0x00000000030872ca */ /* 0x008fe200000e0000 */
[----:B------:R-:W2:Y:S01]  /*48b0*/  S2R R2, SR_LANEID ;  /* 0x0000000000027919 */ /* 0x000ea20000000000 */
[----:B------:R-:W-:Y:S01]  /*48c0*/  LOP3.LUT R5, RZ, R5, RZ, 0x33, !PT ;  /* 0x00000005ff057212 */ /* 0x000fe200078e33ff */
[----:B------:R-:W-:Y:S02]  /*48d0*/  VOTEU.ANY UR7, UPT, PT ;  /* 0x0000000000077886 */ /* 0x000fe400038e0100 */
[----:B------:R-:W-:Y:S01]  /*48e0*/  UFLO.U32 UR7, UR7 ;  /* 0x00000007000772bd */ /* 0x000fe200080e0000 */
[----:B------:R-:W3:Y:S07]  /*48f0*/  REDUX UR5, R5 ;  /* 0x00000000050573c4 */ /* 0x000eee0000000000 */
[----:B------:R-:W-:-:S06]  /*4900*/  ULOP3.LUT UR8, URZ, UR8, URZ, 0x33, !UPT ;  /* 0x00000008ff087292 */ /* 0x000fcc000f8e33ff */
[----:B------:R-:W-:-:S04]  /*4910*/  IMAD.U32 R0, RZ, RZ, UR8 ;  /* 0x00000008ff007e24 */ /* 0x000fc8000f8e00ff */
[----:B------:R-:W4:Y:S02]  /*4920*/  REDUX UR6, R0 ;  /* 0x00000000000673c4 */ /* 0x000f240000000000 */
[----:B------:R1:W-:Y:S01]  /*4930*/  UTCATOMSWS.AND URZ, UR8 ;  /* 0x0000000800ff79e3 */ /* 0x0003e20008000000 */
[----:B--2---:R-:W-:Y:S01]  /*4940*/  ISETP.EQ.U32.AND P0, PT, R2, UR7, PT ;  /* 0x0000000702007c0c */ /* 0x004fe2000bf02070 */
[----:B---3--:R-:W-:Y:S02]  /*4950*/  IMAD.U32 R2, RZ, RZ, UR5 ;  /* 0x00000005ff027e24 */ /* 0x008fe4000f8e00ff */
[----:B----4-:R-:W-:-:S10]  /*4960*/  IMAD.U32 R3, RZ, RZ, UR6 ;  /* 0x00000006ff037e24 */ /* 0x010fd4000f8e00ff */
[----:B------:R2:W-:Y:S04]  /*4970*/  @P0 ATOMS.AND RZ, [UR4+0x14], R3 ;  /* 0x00001403ffff098c */ /* 0x0005e8000a800004 */
[----:B------:R2:W-:Y:S01]  /*4980*/  @P0 ATOMS.AND RZ, [UR4+0x18], R2 ;  /* 0x00001802ffff098c */ /* 0x0005e2000a800004 */
[----:B-1----:R-:W-:Y:S05]  /*4990*/  BRA `(.L_x_88) ;  /* 0x0000000000147947 */ /* 0x002fea0003800000 */
.L_x_87:
[----:B------:R-:W-:Y:S02]  /*49a0*/  MOV R2, 0x49c0 ;  /* 0x000049c000027802 */ /* 0x000fe40000000f00 */
[----:B-1-3-5:R-:W-:Y:S05]  /*49b0*/  CALL.REL.NOINC `($__internal_0_$__cuda_sm10x_tcgen05_guardrail_trap_col_being_dealloced_not_returned_by_alloc) ;  /* 0x0000004400a07944 */ /* 0x02afea0003c00000 */
[----:B------:R-:W-:Y:S05]  /*49c0*/  BRA `(.L_x_88) ;  /* 0x0000000000087947 */ /* 0x000fea0003800000 */
.L_x_86:
[----:B------:R-:W-:Y:S02]  /*49d0*/  MOV R2, 0x49f0 ;  /* 0x000049f000027802 */ /* 0x000fe40000000f00 */
[----:B-1-3-5:R-:W-:Y:S05]  /*49e0*/  CALL.REL.NOINC `($__internal_2_$__cuda_sm10x_tcgen05_guardrail_trap_unallocated_columns_being_dealloced) ;  /* 0x0000004400ac7944 */ /* 0x02afea0003c00000 */
.L_x_88:
[----:B------:R-:W-:Y:S01]  /*49f0*/  NOP ;  /* 0x0000000000007918 */ /* 0x000fe20000000000 */
[----:B------:R-:W-:Y:S05]  /*4a00*/  EXIT ;  /* 0x000000000000794d */ /* 0x000fea0003800000 */
.L_x_72:
[----:B------:R-:W-:-:S09]  /*4a10*/  UISETP.NE.OR UP6, UPT, UR4, 0x3, !UP6 ;  /* 0x000000030400788c */ /* 0x000fd2000f7c5670 */
[----:B------:R-:W-:Y:S05]  /*4a20*/  BRA.U UP6, `(.L_x_89) ;  /* 0x0000000d06f07547 */ /* 0x000fea000b800000 */
[----:B------:R-:W2:Y:S01]  /*4a30*/  LDC.64 R24, c[0x0][0x988] ;  /* 0x00026200ff187b82 */ /* 0x000ea20000000a00 */
[----:B------:R-:W3:Y:S01]  /*4a40*/  LDCU.64 UR6, c[0x0][0x888] ;  /* 0x00011100ff0677ac */ /* 0x000ee20008000a00 */
[----:B------:R-:W-:Y:S02]  /*4a50*/  IMAD.MOV.U32 R38, RZ, RZ, 0x1 ;  /* 0x00000001ff267424 */ /* 0x000fe400078e00ff */
[----:B------:R-:W-:Y:S01]  /*4a60*/  IMAD.MOV.U32 R34, RZ, RZ, RZ ;  /* 0x000000ffff227224 */ /* 0x000fe200078e00ff */
[----:B------:R-:W4:Y:S03]  /*4a70*/  LDCU.64 UR4, c[0x0][0x890] ;  /* 0x00011200ff0477ac */ /* 0x000f260008000a00 */
[----:B------:R-:W1:Y:S01]  /*4a80*/  LDC.64 R22, c[0x0][0x980] ;  /* 0x00026000ff167b82 */ /* 0x000e620000000a00 */
[----:B------:R-:W-:Y:S01]  /*4a90*/  UMOV UR15, 0x400 ;  /* 0x00000400000f7882 */ /* 0x000fe20000000000 */
[----:B------:R-:W-:-:S02]  /*4aa0*/  USEL UR16, URZ, 0x1, UP5 ;  /* 0x00000001ff107887 */ /* 0x000fc4000a800000 */
[----:B------:R-:W-:Y:S02]  /*4ab0*/  ULEA UR15, UR45, UR15, 0x18 ;  /* 0x0000000f2d0f7291 */ /* 0x000fe4000f8ec0ff */
[----:B------:R-:W-:Y:S02]  /*4ac0*/  UPLOP3.LUT UP2, UPT, UPT, UPT, UPT, 0x40, 0x4 ;  /* 0x000000000004789c */ /* 0x000fe40003f4e870 */
[----:B------:R-:W1:Y:S01]  /*4ad0*/  LDC R0, c[0x0][0xb30] ;  /* 0x0002cc00ff007b82 */ /* 0x000e620000000800 */
[----:B------:R-:W-:Y:S02]  /*4ae0*/  UIADD3 UR14, UPT, UPT, UR15, 0x1e8, URZ ;  /* 0x000001e80f0e7890 */ /* 0x000fe4000fffe0ff */
[----:B---3--:R-:W-:Y:S02]  /*4af0*/  UISETP.NE.U32.AND UP1, UPT, UR6, URZ, UPT ;  /* 0x000000ff0600728c */ /* 0x008fe4000bf25070 */
[----:B------:R-:W-:Y:S02]  /*4b00*/  UPRMT UR14, URZ, 0x654, UR14 ;  /* 0x00000654ff0e7896 */ /* 0x000fe4000800000e */
[----:B------:R-:W-:Y:S01]  /*4b10*/  UISETP.NE.AND.EX UP1, UPT, UR7, URZ, UPT, UP1 ;  /* 0x000000ff0700728c */ /* 0x000fe2000bf25310 */
[----:B-----5:R-:W3:Y:S01]  /*4b20*/  LDC R33, c[0x0][0x370] ;  /* 0x0000dc00ff217b82 */ /* 0x020ee20000000800 */
[C---:B--2---:R-:W-:Y:S01]  /*4b30*/  ISETP.NE.AND P0, PT, R25.reuse, 0x1, PT ;  /* 0x000000011900780c */ /* 0x044fe20003f05270 */
[----:B----4-:R-:W-:Y:S01]  /*4b40*/  UISETP.NE.U32.AND UP5, UPT, UR4, URZ, UPT ;  /* 0x000000ff0400728c */ /* 0x010fe2000bfa5070 */
[----:B------:R-:W-:Y:S01]  /*4b50*/  R2UR UR6, R25 ;  /* 0x00000000190672ca */ /* 0x000fe200000e0000 */
[----:B------:R-:W-:Y:S01]  /*4b60*/  IMAD.MOV.U32 R25, RZ, RZ, 0x1000 ;  /* 0x00001000ff197424 */ /* 0x000fe200078e00ff */
[----:B------:R-:W-:Y:S01]  /*4b70*/  UMOV UR17, URZ ;  /* 0x000000ff00117c82 */ /* 0x000fe20008000000 */
[----:B------:R-:W-:-:S02]  /*4b80*/  UISETP.NE.AND.EX UP5, UPT, UR5, URZ, UPT, UP5 ;  /* 0x000000ff0500728c */ /* 0x000fc4000bfa5350 */
[----:B------:R-:W2:Y:S01]  /*4b90*/  LDC R2, c[0x0][0xb0c] ;  /* 0x0002c300ff027b82 */ /* 0x000ea20000000800 */
[----:B-1----:R-:W-:-:S05]  /*4ba0*/  R2UR UR7, R22 ;  /* 0x00000000160772ca */ /* 0x002fca00000e0000 */
[----:B------:R-:W-:Y:S02]  /*4bb0*/  VOTEU.ANY UP4, P0 ;  /* 0x0000000000ff7886 */ /* 0x000fe40000080100 */
[----:B------:R-:W1:Y:S01]  /*4bc0*/  LDC R27, c[0x0][0xb20] ;  /* 0x0002c800ff1b7b82 */ /* 0x000e620000000800 */
[----:B------:R-:W-:-:S07]  /*4bd0*/  ISETP.NE.AND P1, PT, R0, 0x1, PT ;  /* 0x000000010000780c */ /* 0x000fce0003f25270 */
[----:B------:R-:W4:Y:S08]  /*4be0*/  LDC.64 R36, c[0x0][0x348] ;  /* 0x0000d200ff247b82 */ /* 0x000f300000000a00 */
[----:B------:R-:W1:Y:S08]  /*4bf0*/  LDC.64 R16, c[0x0][0xb10] ;  /* 0x0002c400ff107b82 */ /* 0x000e700000000a00 */
[----:B------:R-:W1:Y:S08]  /*4c00*/  LDC.64 R6, c[0x0][0xb18] ;  /* 0x0002c600ff067b82 */ /* 0x000e700000000a00 */
[----:B------:R-:W1:Y:S08]  /*4c10*/  LDC.64 R4, c[0x0][0xb28] ;  /* 0x0002ca00ff047b82 */ /* 0x000e700000000a00 */
[----:B------:R-:W1:Y:S08]  /*4c20*/  LDC.64 R20, c[0x0][0x990] ;  /* 0x00026400ff147b82 */ /* 0x000e700000000a00 */
[----:B--23--:R-:W1:Y:S02]  /*4c30*/  LDC R32, c[0x0][0x374] ;  /* 0x0000dd00ff207b82 */ /* 0x00ce640000000800 */
.L_x_98:
[----:B------:R-:W-:Y:S04]  /*4c40*/  SHF.L.U32 R3, R34, 0x1f, RZ ;  /* 0x0000001f22037819 */ /* 0x000fe800000006ff */
[----:B--2---:R-:W2:Y:S02]  /*4c50*/  SYNCS.PHASECHK.TRANS64.TRYWAIT P0, [UR15+0x1e0], R3 ;  /* 0x0001e003ff0075a7 */ /* 0x004ea4000800110f */
[----:B--2---:R-:W-:Y:S05]  /*4c60*/  @!P0 BRA `(.L_x_90) ;  /* 0x0000004000108947 */ /* 0x004fea0003800000 */
.L_x_205:
[----:B------:R-:W3:Y:S01]  /*4c70*/  LDS.128 R28, [UR15+0x220] ;  /* 0x0002200fff1c7984 */ /* 0x000ee20008000c00 */
[----:B------:R-:W-:Y:S01]  /*4c80*/  ISETP.GE.AND P0, PT, R26, 0x1, PT ;  /* 0x000000011a00780c */ /* 0x000fe20003f06270 */
[----:B------:R-:W-:Y:S01]  /*4c90*/  @!PT LDS RZ, [RZ] ;  /* 0x00000000fffff984 */ /* 0x000fe20000000800 */
[----:B------:R-:W-:Y:S01]  /*4ca0*/  @!PT LDS RZ, [RZ] ;  /* 0x00000000fffff984 */ /* 0x000fe20000000800 */
[----:B------:R-:W-:Y:S01]  /*4cb0*/  @!PT LDS RZ, [RZ] ;  /* 0x00000000fffff984 */ /* 0x000fe20000000800 */
[----:B------:R-:W-:Y:S01]  /*4cc0*/  @!PT LDS RZ, [RZ] ;  /* 0x00000000fffff984 */ /* 0x000fe20000000800 */
[----:B------:R5:W-:Y:S06]  /*4cd0*/  MEMBAR.ALL.CTA ;  /* 0x0000000000007992 */ /* 0x000bec0000008000 */
[----:B-----5:R-:W5:Y:S02]  /*4ce0*/  FENCE.VIEW.ASYNC.S ;  /* 0x00000000000073c6 */ /* 0x020f640000000000 */
[----:B-----5:R-:W-:Y:S01]  /*4cf0*/  SYNCS.ARRIVE.TRANS64.RED.A1T0 RZ, [UR14], RZ ;  /* 0x000000ffffff79a7 */ /* 0x020fe2000810040e */
[----:B---3--:R-:W-:Y:S11]  /*4d00*/  LOP3.LUT P3, RZ, R30, 0x1, RZ, 0xc0, !PT ;  /* 0x000000011eff7812 */ /* 0x008ff6000786c0ff */
[----:B------:R-:W-:Y:S02]  /*4d10*/  @!UPT UIADD3 URZ, UPT, UPT, URZ, URZ, URZ ;  /* 0x000000fffffff290 */ /* 0x000fe4000fffe0ff */
[----:B------:R-:W-:Y:S02]  /*4d20*/  @P3 MOV R13, R28 ;  /* 0x0000001c000d3202 */ /* 0x000fe40000000f00 */
[----:B------:R-:W-:Y:S01]  /*4d30*/  @P3 LOP3.LUT R8, R29, 0xffff, RZ, 0xc0, !PT ;  /* 0x0000ffff1d083812 */ /* 0x000fe200078ec0ff */
[----:B------:R-:W-:Y:S06]  /*4d40*/  @!P0 BRA `(.L_x_91) ;  /* 0x0000000000a48947 */ /* 0x000fec0003800000 */
[----:B-1----:R-:W-:Y:S01]  /*4d50*/  IMAD.HI.U32 R42, R32, R7, RZ ;  /* 0x00000007202a7227 */ /* 0x002fe200078e00ff */
[----:B------:R-:W-:Y:S02]  /*4d60*/  ISETP.NE.AND P0, PT, R6, 0x1, PT ;  /* 0x000000010600780c */ /* 0x000fe40003f05270 */
[----:B------:R-:W-:Y:S01]  /*4d70*/  ISETP.NE.AND P2, PT, R26, 0x1, PT ;  /* 0x000000011a00780c */ /* 0x000fe20003f45270 */
[-C--:B------:R-:W-:Y:S01]  /*4d80*/  IMAD.HI.U32 R40, R33, R16.reuse, RZ ;  /* 0x0000001021287227 */ /* 0x080fe200078e00ff */
[----:B------:R-:W-:Y:S02]  /*4d90*/  SHF.R.U32.HI R39, RZ, R27, R42 ;  /* 0x0000001bff277219 */ /* 0x000fe4000001162a */
[----:B------:R-:W-:Y:S01]  /*4da0*/  ISETP.NE.AND P4, PT, R2, 0x1, PT ;  /* 0x000000010200780c */ /* 0x000fe20003f85270 */
[----:B------:R-:W-:Y:S01]  /*4db0*/  IMAD.HI.U32 R46, R8, R7, RZ ;  /* 0x00000007082e7227 */ /* 0x000fe200078e00ff */
[----:B------:R-:W-:Y:S02]  /*4dc0*/  SHF.R.U32.HI R40, RZ, R17, R40 ;  /* 0x00000011ff287219 */ /* 0x000fe40000011628 */
[----:B--2---:R-:W-:Y:S01]  /*4dd0*/  SEL R3, R32, R39, !P0 ;  /* 0x0000002720037207 */ /* 0x004fe20004000000 */
[----:B------:R-:W-:Y:S01]  /*4de0*/  IMAD.HI.U32 R42, R13, R16, RZ ;  /* 0x000000100d2a7227 */ /* 0x000fe200078e00ff */
[----:B------:R-:W-:Y:S02]  /*4df0*/  SEL R11, R33, R40, !P4 ;  /* 0x00000028210b7207 */ /* 0x000fe40006000000 */
[----:B------:R-:W-:Y:S01]  /*4e00*/  SHF.R.U32.HI R39, RZ, R27, R46 ;  /* 0x0000001bff277219 */ /* 0x000fe2000001162e */
[-C--:B------:R-:W-:Y:S01]  /*4e10*/  IMAD.HI.U32 R44, R3, R4.reuse, RZ ;  /* 0x00000004032c7227 */ /* 0x080fe200078e00ff */
[----:B------:R-:W-:Y:S02]  /*4e20*/  SHF.R.U32.HI R42, RZ, R17, R42 ;  /* 0x00000011ff2a7219 */ /* 0x000fe4000001162a */
[----:B------:R-:W-:Y:S01]  /*4e30*/  SEL R9, R8, R39, !P0 ;  /* 0x0000002708097207 */ /* 0x000fe20004000000 */
[-C--:B------:R-:W-:Y:S01]  /*4e40*/  IMAD.HI.U32 R40, R11, R4.reuse, RZ ;  /* 0x000000040b287227 */ /* 0x080fe200078e00ff */
[-C--:B------:R-:W-:Y:S03]  /*4e50*/  @P2 SHF.R.U32.HI R3, RZ, R5.reuse, R44 ;  /* 0x00000005ff032219 */ /* 0x080fe6000001162c */
[----:B------:R-:W-:Y:S01]  /*4e60*/  IMAD.HI.U32 R14, R9, R4, RZ ;  /* 0x00000004090e7227 */ /* 0x000fe200078e00ff */
[----:B------:R-:W-:Y:S03]  /*4e70*/  @P2 SHF.R.U32.HI R11, RZ, R5, R40 ;  /* 0x00000005ff0b2219 */ /* 0x000fe60000011628 */
[C---:B------:R-:W-:Y:S01]  /*4e80*/  IMAD R10, R26.reuse, R3, RZ ;  /* 0x000000031a0a7224 */ /* 0x040fe200078e02ff */
[----:B------:R-:W-:Y:S01]  /*4e90*/  SEL R3, R13, R42, !P4 ;  /* 0x0000002a0d037207 */ /* 0x000fe20006000000 */
[C---:B------:R-:W-:Y:S01]  /*4ea0*/  IMAD R12, R26.reuse, R11, RZ ;  /* 0x0000000b1a0c7224 */ /* 0x040fe200078e02ff */
[-C--:B------:R-:W-:Y:S02]  /*4eb0*/  SHF.R.U32.HI R14, RZ, R5.reuse, R14 ;  /* 0x00000005ff0e7219 */ /* 0x080fe4000001160e */
[C---:B------:R-:W-:Y:S02]  /*4ec0*/  ISETP.GE.AND P0, PT, R9.reuse, R10, PT ;  /* 0x0000000a0900720c */ /* 0x040fe40003f06270 */
[----:B------:R-:W-:Y:S02]  /*4ed0*/  SEL R15, R9, R14, !P2 ;  /* 0x0000000e090f7207 */ /* 0x000fe40005000000 */
[C---:B------:R-:W-:Y:S03]  /*4ee0*/  ISETP.GE.OR P0, PT, R3.reuse, R12, P0 ;  /* 0x0000000c0300720c */ /* 0x040fe60000706670 */
[----:B------:R-:W-:Y:S04]  /*4ef0*/  IMAD.MOV R14, RZ, RZ, -R15 ;  /* 0x000000ffff0e7224 */ /* 0x000fe800078e0a0f */
[----:B------:R-:W-:Y:S06]  /*4f00*/  IMAD R14, R26, R14, R9 ;  /* 0x0000000e1a0e7224 */ /* 0x000fec00078e0209 */
[C---:B------:R-:W-:Y:S05]  /*4f10*/  @!P0 IMAD.HI.U32 R10, R3.reuse, R4, RZ ;  /* 0x00000004030a8227 */ /* 0x040fea00078e00ff */
[----:B------:R-:W-:Y:S04]  /*4f20*/  @!P0 SHF.R.U32.HI R10, RZ, R5, R10 ;  /* 0x00000005ff0a8219 */ /* 0x000fe8000001160a */
[----:B------:R-:W-:Y:S01]  /*4f30*/  @!P0 SEL R0, R3, R10, !P2 ;  /* 0x0000000a03008207 */ /* 0x000fe20005000000 */
[----:B------:R-:W-:Y:S03]  /*4f40*/  IMAD.MOV R10, RZ, RZ, -R3 ;  /* 0x000000ffff0a7224 */ /* 0x000fe600078e0a03 */
[----:B------:R-:W-:Y:S01]  /*4f50*/  @!P0 IADD3 R15, PT, PT, R15, -R0, RZ ;  /* 0x800000000f0f8210 */ /* 0x000fe20007ffe0ff */
[----:B------:R-:W-:Y:S01]  /*4f60*/  @!P0 IMAD R0, R11, R14, R0 ;  /* 0x0000000e0b008224 */ /* 0x000fe200078e0200 */
[----:B------:R-:W-:Y:S01]  /*4f70*/  IADD3 R11, PT, PT, -R9, RZ, RZ ;  /* 0x000000ff090b7210 */ /* 0x000fe20007ffe1ff */
[----:B------:R-:W-:Y:S02]  /*4f80*/  IMAD R13, R2, R10, R13 ;  /* 0x0000000a020d7224 */ /* 0x000fe400078e020d */
[----:B------:R-:W-:Y:S02]  /*4f90*/  @!P0 IMAD R9, R15, R26, R3 ;  /* 0x0000001a0f098224 */ /* 0x000fe400078e0203 */
[----:B------:R-:W-:Y:S02]  /*4fa0*/  @!P0 IMAD.MOV.U32 R3, RZ, RZ, R0 ;  /* 0x000000ffff038224 */ /* 0x000fe400078e0000 */
[----:B------:R-:W-:Y:S02]  /*4fb0*/  IMAD R8, R6, R11, R8 ;  /* 0x0000000b06087224 */ /* 0x000fe400078e0208 */
[----:B------:R-:W-:Y:S02]  /*4fc0*/  IMAD R13, R3, R2, R13 ;  /* 0x00000002030d7224 */ /* 0x000fe400078e020d */
[----:B------:R-:W-:Y:S02]  /*4fd0*/  IMAD R8, R9, R6, R8 ;  /* 0x0000000609087224 */ /* 0x000fe400078e0208 */
.L_x_91:
[----:B------:R-:W-:Y:S05]  /*4fe0*/  BRA.U UP2, `(.L_x_92) ;  /* 0x0000000102107547 */ /* 0x000fea000b800000 */
[----:B--2---:R-:W-:Y:S04]  /*4ff0*/  MOV R0, UR16 ;  /* 0x0000001000007c02 */ /* 0x004fe80008000f00 */
[----:B------:R-:W-:Y:S04]  /*5000*/  SHF.L.U32 R3, R0, 0x1f, RZ ;  /* 0x0000001f00037819 */ /* 0x000fe800000006ff */
[----:B------:R-:W2:Y:S02]  /*5010*/  SYNCS.PHASECHK.TRANS64.TRYWAIT P0, [UR15+0x1d8], R3 ;  /* 0x0001d803ff0075a7 */ /* 0x000ea4000800110f */
[----:B--2---:R-:W-:Y:S05]  /*5020*/  @!P0 BRA `(.L_x_93) ;  /* 0x0000003c00388947 */ /* 0x004fea0003800000 */
.L_x_92:
[----:B------:R-:W-:Y:S02]  /*5030*/  R2UR UR10, R18 ;  /* 0x00000000120a72ca */ /* 0x000fe400000e0000 */
[----:B------:R-:W-:Y:S04]  /*5040*/  ISETP.NE.U32.AND P0, PT, RZ, UR4, PT ;  /* 0x00000004ff007c0c */ /* 0x000fe8000bf05070 */
[----:B------:R-:W-:Y:S07]  /*5050*/  ISETP.NE.AND.EX P0, PT, RZ, UR5, PT, P0 ;  /* 0x00000005ff007c0c */ /* 0x000fee000bf05300 */
[----:B------:R-:W-:Y:S01]  /*5060*/  USHF.L.U32 UR10, UR10, 0x6, URZ ;  /* 0x000000060a0a7899 */ /* 0x000fe200080006ff */
[----:B------:R-:W-:Y:S11]  /*5070*/  BRA.U !UP5, `(.L_x_94) ;  /* 0x000000010d347547 */ /* 0x000ff6000b800000 */
[----:B------:R-:W-:Y:S01]  /*5080*/  UPLOP3.LUT UP0, UPT, UPT, UPT, UP1, 0x80, 0x8 ;  /* 0x000000000008789c */ /* 0x000fe20003f0f010 */
[----:B--2---:R-:W-:Y:S02]  /*5090*/  HFMA2 R0, -RZ, RZ, 0, 5.9604644775390625e-08 ;  /* 0x00000001ff007431 */ /* 0x004fe400000001ff */
[----:B------:R-:W-:Y:S03]  /*50a0*/  IMAD.MOV.U32 R63, RZ, RZ, 0x1 ;  /* 0x00000001ff3f7424 */ /* 0x000fe600078e00ff */
[----:B------:R-:W-:Y:S05]  /*50b0*/  PLOP3.LUT P2, PT, PT, PT, UP0, 0x80, 0x8 ;  /* 0x000000000008781c */ /* 0x000fea0003f4f008 */
[----:B------:R-:W2:Y:S01]  /*50c0*/  @UP0 LDCU.64 UR12, c[0x0][0x888] ;  /* 0x00011100ff0c07ac */ /* 0x000ea20008000a00 */
[----:B------:R-:W-:Y:S07]  /*50d0*/  @UP0 UIMAD UR8, UR60, UR4, URZ ;  /* 0x000000043c0802a4 */ /* 0x000fee000f8e02ff */
[----:B------:R-:W-:Y:S01]  /*50e0*/  @!P2 PRMT R63, R0, 0x7610, R63 ;  /* 0x00007610003fa816 */ /* 0x000fe2000000003f */
[----:B--2---:R-:W-:Y:S03]  /*50f0*/  @UP0 UIMAD.WIDE UR12, UR8, 0x4, UR12 ;  /* 0x00000004080c08a5 */ /* 0x004fe6000f8e020c */
[----:B------:R-:W2:Y:S03]  /*5100*/  @!UP0 LDCU UR8, c[0x0][0x880] ;  /* 0x00011000ff0887ac */ /* 0x000ea60008000800 */
[----:B------:R-:W-:Y:S01]  /*5110*/  IMAD.U32 R10, RZ, RZ, UR12 ;  /* 0x0000000cff0a7e24 */ /* 0x000fe2000f8e00ff */
[----:B------:R-:W-:Y:S05]  /*5120*/  MOV R11, UR13 ;  /* 0x0000000d000b7c02 */ /* 0x000fea0008000f00 */
[----:B------:R3:W5:Y:S02]  /*5130*/  @P2 LDG.E R35, desc[UR48][R10.64] ;  /* 0x000000300a232981 */ /* 0x000764000c1e1900 */
[----:B--23--:R-:W-:Y:S07]  /*5140*/  @!P2 IMAD.U32 R35, RZ, RZ, UR8 ;  /* 0x00000008ff23ae24 */ /* 0x00cfee000f8e00ff */
.L_x_94:
[----:B-----5:R-:W-:Y:S01]  /*5150*/  @!P0 FSETP.EQ.AND P4, PT, R35, RZ, PT ;  /* 0x000000ff2300820b */ /* 0x020fe20003f82000 */
[----:B------:R-:W-:Y:S01]  /*5160*/  @!UPT UIADD3 URZ, UPT, UPT, URZ, URZ, URZ ;  /* 0x000000fffffff290 */ /* 0x000fe2000fffe0ff */
[----:B------:R-:W-:Y:S11]  /*5170*/  @!P0 BRA `(.L_x_95) ;  /* 0x0000000000148947 */ /* 0x000ff60003800000 */
[----:B------:R-:W-:Y:S02]  /*5180*/  LOP3.LUT P0, RZ, R63, 0xff, RZ, 0xc0, !PT ;  /* 0x000000ff3fff7812 */ /* 0x000fe4000780c0ff */
[----:B------:R-:W-:Y:S04]  /*5190*/  PLOP3.LUT P4, PT, PT, PT, UP0, 0x80, 0x8 ;  /* 0x000000000008781c */ /* 0x000fe80003f8f008 */
[----:B------:R-:W-:Y:S07]  /*51a0*/  PLOP3.LUT P4, PT, P4, PT, PT, 0x8, 0x80 ;  /* 0x000000000080781c */ /* 0x000fee000278e170 */
[----:B------:R-:W-:Y:S11]  /*51b0*/  @P0 FSETP.EQ.AND P4, PT, R35, RZ, PT ;  /* 0x000000ff2300020b */ /* 0x000ff60003f82000 */
[----:B------:R-:W-:Y:S02]  /*51c0*/  @!UPT UIADD3 URZ, UPT, UPT, URZ, URZ, URZ ;  /* 0x000000fffffff290 */ /* 0x000fe4000fffe0ff */
.L_x_95:
[----:B--2---:R-:W-:Y:S01]  /*51d0*/  SHF.L.U32 R0, R38, 0x1f, RZ ;  /* 0x0000001f26007819 */ /* 0x004fe200000006ff */
[----:B------:R-:W-:Y:S01]  /*51e0*/  ULEA UR19, UR17, UR15, 0x3 ;  /* 0x0000000f11137291 */ /* 0x000fe2000f8e18ff */
[----:B------:R-:W-:Y:S01]  /*51f0*/  ISETP.NE.AND P0, PT, R22, 0x1, PT ;  /* 0x000000011600780c */ /* 0x000fe20003f05270 */
[----:B------:R-:W-:Y:S04]  /*5200*/  IMAD.SHL.U32 R10, R19, 0x40, RZ ;  /* 0x00000040130a7824 */ /* 0x000fe800078e00ff */
[C---:B------:R-:W-:Y:S01]  /*5210*/  IMAD.HI.U32 R11, R10.reuse, R23, RZ ;  /* 0x000000170a0b7227 */ /* 0x040fe200078e00ff */
[C---:B------:R-:W-:Y:S02]  /*5220*/  R2UR UR11, R10.reuse ;  /* 0x000000000a0b72ca */ /* 0x040fe400000e0000 */
[----:B------:R-:W2:Y:S02]  /*5230*/  SYNCS.PHASECHK.TRANS64.TRYWAIT P2, [UR19+0x1b8], R0 ;  /* 0x0001b800ff0075a7 */ /* 0x000ea40008041113 */
[----:B------:R-:W-:Y:S04]  /*5240*/  SHF.R.U32.HI R11, RZ, R24, R11 ;  /* 0x00000018ff0b7219 */ /* 0x000fe8000001160b */
[----:B------:R-:W-:Y:S02]  /*5250*/  SEL R11, R10, R11, !P0 ;  /* 0x0000000b0a0b7207 */ /* 0x000fe40004000000 */
[----:B------:R-:W-:Y:S02]  /*5260*/  ELECT P0, URZ, PT ;  /* 0x0000000000ff782f */ /* 0x000fe40003800000 */
[C---:B------:R-:W-:Y:S01]  /*5270*/  R2UR UR8, R11.reuse ;  /* 0x000000000b0872ca */ /* 0x040fe200000e0000 */
[C---:B-1----:R-:W-:Y:S01]  /*5280*/  IMAD.HI.U32 R12, R11.reuse, R20, RZ ;  /* 0x000000140b0c7227 */ /* 0x042fe200078e00ff */
[----:B------:R-:W-:Y:S02]  /*5290*/  PLOP3.LUT P4, PT, P4, P0, PT, 0xf2, 0x2f ;  /* 0x00000000002f781c */ /* 0x000fe40002781e72 */
[----:B------:R-:W-:Y:S01]  /*52a0*/  R2UR UR12, R11 ;  /* 0x000000000b0c72ca */ /* 0x000fe200000e0000 */
[----:B------:R-:W-:Y:S01]  /*52b0*/  IMAD.MOV R9, RZ, RZ, -R11 ;  /* 0x000000ffff097224 */ /* 0x000fe200078e0a0b */
[----:B------:R-:W-:Y:S04]  /*52c0*/  SHF.R.U32.HI R3, RZ, R21, R12 ;  /* 0x00000015ff037219 */ /* 0x000fe8000001160c */
[----:B------:R-:W-:Y:S02]  /*52d0*/  R2UR UR13, R3 ;  /* 0x00000000030d72ca */ /* 0x000fe400000e0000 */
[----:B------:R-:W-:Y:S03]  /*52e0*/  R2UR UR9, R9 ;  /* 0x00000000090972ca */ /* 0x000fe600000e0000 */
[----:B----4-:R-:W-:Y:S05]  /*52f0*/  @!P4 IADD3 R18, P0, PT, R36, 0x580, RZ ;  /* 0x000005802412c810 */ /* 0x010fea0007f1e0ff */
[----:B------:R-:W-:Y:S03]  /*5300*/  @!P4 IMAD.X R12, RZ, RZ, R37, P0 ;  /* 0x000000ffff0cc224 */ /* 0x000fe600000e0625 */
[----:B------:R-:W-:Y:S02]  /*5310*/  USEL UR13, UR8, UR13, !UP4 ;  /* 0x0000000d080d7287 */ /* 0x000fe4000e000000 */
[----:B------:R-:W-:Y:S04]  /*5320*/  UIMAD UR11, UR7, UR9, UR11 ;  /* 0x00000009070b72a4 */ /* 0x000fe8000f8e020b */
[----:B------:R-:W-:Y:S05]  /*5330*/  IMAD R3, RZ, RZ, -UR13 ;  /* 0x8000000dff037e24 */ /* 0x000fea000f8e02ff */
[----:B------:R-:W-:Y:S11]  /*5340*/  R2UR UR8, R3 ;  /* 0x00000000030872ca */ /* 0x000ff600000e0000 */
[----:B------:R-:W-:Y:S02]  /*5350*/  @!UPT UIADD3 URZ, UPT, UPT, URZ, URZ, URZ ;  /* 0x000000fffffff290 */ /* 0x000fe4000fffe0ff */
[----:B------:R-:W-:Y:S01]  /*5360*/  UIMAD UR12, UR6, UR8, UR12 ;  /* 0x00000008060c72a4 */ /* 0x000fe2000f8e020c */
[----:B--2---:R-:W-:Y:S11]  /*5370*/  @!P2 BRA `(.L_x_96) ;  /* 0x00000038007ca947 */ /* 0x004ff60003800000 */
.L_x_208:
[----:B------:R-:W2:Y:S01]  /*5380*/  LDC.64 R14, c[0x0][0xb10] ;  /* 0x0002c400ff0e7b82 */ /* 0x000ea20000000a00 */
[----:B------:R-:W-:Y:S01]  /*5390*/  @!P4 R2UR UR8, R12 ;  /* 0x000000000c08c2ca */ /* 0x000fe200000e0000 */
[----:B------:R-:W-:Y:S01]  /*53a0*/  VOTEU.ALL UP3, P4 ;  /* 0x0000000000ff7886 */ /* 0x000fe20002060000 */
[----:B------:R-:W-:Y:S01]  /*53b0*/  @!P4 R2UR UR20, R18 ;  /* 0x000000001214c2ca */ /* 0x000fe200000e0000 */
[----:B------:R-:W-:Y:S01]  /*53c0*/  UIADD3 UR9, UPT, UPT, UR19, 0x1a0, URZ ;  /* 0x000001a013097890 */ /* 0x000fe2000fffe0ff */
[----:B------:R-:W-:Y:S03]  /*53d0*/  @P3 SHF.R.U32.HI R28, RZ, 0x10, R29 ;  /* 0x00000010ff1c3819 */ /* 0x000fe6000001161d */
[----:B------:R-:W3:Y:S01]  /*53e0*/  LDC.64 R10, c[0x0][0xb18] ;  /* 0x0002c600ff0a7b82 */ /* 0x000ee20000000a00 */
[----:B------:R-:W-:Y:S01]  /*53f0*/  @!UP3 UPRMT UR22, URZ, 0x40, URZ ;  /* 0x00000040ff16b896 */ /* 0x000fe200080000ff */
[----:B------:R-:W-:Y:S01]  /*5400*/  VOTEU.ALL UP2, P4 ;  /* 0x0000000000ff7886 */ /* 0x000fe20002040000 */
[----:B------:R-:W-:Y:S01]  /*5410*/  UIADD3 UR18, UPT, UPT, UR17, 0x1, URZ ;  /* 0x0000000111127890 */ /* 0x000fe2000fffe0ff */
[----:B------:R-:W-:Y:S04]  /*5420*/  @P3 R2UR UR60, R28 ;  /* 0x000000001c3c32ca */ /* 0x000fe800000e0000 */
[----:B-1----:R-:W1:Y:S01]  /*5430*/  @!P1 LDC R0, c[0x0][0xb20] ;  /* 0x0002c800ff009b82 */ /* 0x002e620000000800 */
[----:B------:R-:W-:Y:S01]  /*5440*/  @!UP3 UPRMT UR22, UR22, 0x5410, URZ ;  /* 0x000054101616b896 */ /* 0x000fe200080000ff */
[----:B------:R-:W-:Y:S01]  /*5450*/  IMAD.U32 R19, RZ, RZ, UR8 ;  /* 0x00000008ff137e24 */ /* 0x000fe2000f8e00ff */
[----:B------:R-:W-:Y:S05]  /*5460*/  @!UP3 ULEA UR8, UR17, UR15, 0xc ;  /* 0x0000000f1108b291 */ /* 0x000fea000f8e60ff */
[----:B------:R-:W4:Y:S01]  /*5470*/  @!P1 LDC R3, c[0x0][0xb0c] ;  /* 0x0002c300ff039b82 */ /* 0x000f220000000800 */
[----:B------:R-:W-:Y:S01]  /*5480*/  IMAD.U32 R18, RZ, RZ, UR20 ;  /* 0x00000014ff127e24 */ /* 0x000fe2000f8e00ff */
[----:B------:R-:W-:Y:S01]  /*5490*/  UISETP.NE.AND UP6, UPT, UR18, 0x3, UPT ;  /* 0x000000031200788c */ /* 0x000fe2000bfc5270 */
[----:B------:R-:W-:Y:S01]  /*54a0*/  @!P4 R2UR UR25, R19 ;  /* 0x000000001319c2ca */ /* 0x000fe200000e0000 */
[----:B------:R-:W-:Y:S02]  /*54b0*/  @!UP3 UIADD3 UR8, UPT, UPT, UR8, 0x400, URZ ;  /* 0x000004000808b890 */ /* 0x000fe4000fffe0ff */
[----:B------:R-:W-:Y:S01]  /*54c0*/  @!P4 R2UR UR24, R18 ;  /* 0x000000001218c2ca */ /* 0x000fe200000e0000 */
[----:B------:R-:W-:Y:S01]  /*54d0*/  @!P4 IMAD.MOV.U32 R18, RZ, RZ, 0x1000 ;  /* 0x00001000ff12c424 */ /* 0x000fe200078e00ff */
[----:B------:R-:W-:Y:S02]  /*54e0*/  UPRMT UR21, UR45, 0x654, UR9 ;  /* 0x000006542d157896 */ /* 0x000fe40008000009 */
[----:B------:R-:W-:Y:S02]  /*54f0*/  USEL UR20, URZ, 0x1, UP6 ;  /* 0x00000001ff147887 */ /* 0x000fe4000b000000 */
[----:B------:R-:W-:Y:S04]  /*5500*/  USEL UR18, UR18, URZ, UP6 ;  /* 0x000000ff12127287 */ /* 0x000fe8000b000000 */
[----:B------:R-:W-:Y:S01]  /*5510*/  ULEA UR17, UR18, UR15, 0x3 ;  /* 0x0000000f12117291 */ /* 0x000fe2000f8e18ff */
[----:B------:R-:W-:Y:S02]  /*5520*/  LOP3.LUT R38, R38, UR20, RZ, 0x3c, !PT ;  /* 0x0000001426267c12 */ /* 0x000fe4000f8e3cff */
[----:B------:R1:W-:Y:S01]  /*5530*/  @!UP2 UTMALDG.4D.IM2COL [UR8], [UR24], UR22 ;  /* 0x000000081800a3b4 */ /* 0x0003e20008058016 */
[----:B------:R1:W-:Y:S01]  /*5540*/  @!P4 SYNCS.ARRIVE.TRANS64.RED.A0TR RZ, [UR19+0x1a0], R18 ;  /* 0x0001a012ffffc9a7 */ /* 0x0003e20008300413 */
[----:B------:R-:W-:Y:S02]  /*5550*/  SHF.L.U32 R12, R38, 0x1f, RZ ;  /* 0x0000001f260c7819 */ /* 0x000fe400000006ff */
[----:B----4-:R-:W-:Y:S01]  /*5560*/  @!P1 ISETP.NE.AND P2, PT, R3, 0x1, PT ;  /* 0x000000010300980c */ /* 0x010fe20003f45270 */
[C---:B--2---:R-:W-:Y:S01]  /*5570*/  @!P1 IMAD.HI.U32 R14, R13.reuse, R14, RZ ;  /* 0x0000000e0d0e9227 */ /* 0x044fe200078e00ff */
[----:B---3--:R-:W-:Y:S03]  /*5580*/  @!P1 ISETP.NE.AND P0, PT, R10, 0x1, PT ;  /* 0x000000010a00980c */ /* 0x008fe60003f05270 */
[C---:B------:R-:W-:Y:S01]  /*5590*/  @!P1 IMAD.HI.U32 R11, R8.reuse, R11, RZ ;  /* 0x0000000b080b9227 */ /* 0x040fe200078e00ff */
[----:B------:R-:W-:Y:S04]  /*55a0*/  @!P1 SHF.R.U32.HI R14, RZ, R15, R14 ;  /* 0x0000000fff0e9219 */ /* 0x000fe8000001160e */
[----:B-1----:R-:W-:Y:S01]  /*55b0*/  @!P1 SHF.R.U32.HI R9, RZ, R0, R11 ;  /* 0x00000000ff099219 */ /* 0x002fe2000001160b */
[----:B------:R-:W-:Y:S01]  /*55c0*/  SYNCS.ARRIVE.TRANS64.RED.A1T0 RZ, [UR21], RZ ;  /* 0x000000ffffff79a7 */ /* 0x000fe20008100415 */
[----:B------:R-:W-:Y:S02]  /*55d0*/  @!P1 SEL R14, R13, R14, !P2 ;  /* 0x0000000e0d0e9207 */ /* 0x000fe40005000000 */
[----:B------:R-:W-:Y:S01]  /*55e0*/  @!P1 SEL R9, R8, R9, !P0 ;  /* 0x0000000908099207 */ /* 0x000fe20004000000 */
[----:B------:R-:W1:Y:S04]  /*55f0*/  SYNCS.PHASECHK.TRANS64.TRYWAIT P5, [UR17+0x1b8], R12 ;  /* 0x0001b80cff0075a7 */ /* 0x000e6800080a1111 */
[----:B------:R-:W-:Y:S02]  /*5600*/  @!P1 IMAD.IADD R0, R9, 0x1, -R14 ;  /* 0x0000000109009824 */ /* 0x000fe400078e0a0e */
[----:B------:R-:W-:Y:S02]  /*5610*/  @!P1 IMAD.IADD R9, R14, 0x1, -R9 ;  /* 0x000000010e099824 */ /* 0x000fe400078e0a09 */
[----:B------:R-:W-:Y:S02]  /*5620*/  @!P1 IMAD R13, R0, R3, R13 ;  /* 0x00000003000d9224 */ /* 0x000fe400078e020d */
[----:B------:R-:W-:Y:S01]  /*5630*/  @!P1 IMAD R8, R9, R10, R8 ;  /* 0x0000000a09089224 */ /* 0x000fe200078e0208 */
[----:B-1----:R-:W-:Y:S06]  /*5640*/  @!P5 BRA `(.L_x_97) ;  /* 0x0000003400e0d947 */ /* 0x002fec0003800000 */
.L_x_210:
[----:B-1----:R-:W-:Y:S01]  /*5650*/  @!P4 IADD3 R3, P0, PT, R36, 0x580, RZ ;  /* 0x000005802403c810 */ /* 0x002fe20007f1e0ff */
[----:B------:R-:W-:Y:S01]  /*5660*/  VOTEU.ALL UP2, P4 ;  /* 0x0000000000ff7886 */ /* 0x000fe20002040000 */
[----:B------:R-:W-:Y:S01]  /*5670*/  VOTEU.ALL UP3, P4 ;  /* 0x0000000000ff7886 */ /* 0x000fe20002060000 */
[----:B------:R-:W-:Y:S01]  /*5680*/  LOP3.LUT R34, R34, 0x1, RZ, 0x3c, !PT ;  /* 0x0000000122227812 */ /* 0x000fe200078e3cff */
[----:B------:R-:W-:Y:S01]  /*5690*/  IMAD.IADD R18, R8, 0x1, R62 ;  /* 0x0000000108127824 */ /* 0x000fe200078e023e */
[----:B------:R-:W-:Y:S01]  /*56a0*/  @!P4 R2UR UR9, R3 ;  /* 0x000000000309c2ca */ /* 0x000fe200000e0000 */
[----:B------:R-:W-:Y:S01]  /*56b0*/  @!P4 IMAD.X R0, RZ, RZ, R37, P0 ;  /* 0x000000ffff00c224 */ /* 0x000fe200000e0625 */
[----:B------:R-:W-:Y:S01]  /*56c0*/  @!UP3 UPRMT UR19, URZ, 0x40, URZ ;  /* 0x00000040ff13b896 */ /* 0x000fe200080000ff */
[----:B------:R-:W-:Y:S01]  /*56d0*/  IMAD.IADD R19, R13, 0x1, R64 ;  /* 0x000000010d137824 */ /* 0x000fe200078e0240 */
[----:B------:R-:W-:Y:S02]  /*56e0*/  @!UP3 UIADD3 UR10, UPT, UPT, UR10, 0x20, URZ ;  /* 0x000000200a0ab890 */ /* 0x000fe4000fffe0ff */
[----:B------:R-:W-:Y:S01]  /*56f0*/  @!P4 R2UR UR8, R0 ;  /* 0x000000000008c2ca */ /* 0x000fe200000e0000 */
[----:B------:R-:W-:Y:S06]  /*5700*/  @!UP3 UPRMT UR21, UR19, 0x5410, URZ ;  /* 0x000054101315b896 */ /* 0x000fec00080000ff */
[----:B------:R-:W-:Y:S01]  /*5710*/  IMAD.U32 R10, RZ, RZ, UR9 ;  /* 0x00000009ff0a7e24 */ /* 0x000fe2000f8e00ff */
[----:B------:R-:W-:Y:S04]  /*5720*/  UIADD3 UR9, UPT, UPT, UR17, 0x1a0, URZ ;  /* 0x000001a011097890 */ /* 0x000fe8000fffe0ff */
[----:B------:R-:W-:Y:S01]  /*5730*/  @!P4 R2UR UR22, R10 ;  /* 0x000000000a16c2ca */ /* 0x000fe200000e0000 */
[----:B------:R-:W-:Y:S01]  /*5740*/  IMAD.U32 R11, RZ, RZ, UR8 ;  /* 0x00000008ff0b7e24 */ /* 0x000fe2000f8e00ff */
[----:B------:R-:W-:Y:S02]  /*5750*/  @!UP3 ULEA UR8, UR18, UR15, 0xc ;  /* 0x0000000f1208b291 */ /* 0x000fe4000f8e60ff */
[----:B------:R-:W-:Y:S02]  /*5760*/  UPRMT UR20, UR45, 0x654, UR9 ;  /* 0x000006542d147896 */ /* 0x000fe40008000009 */
[----:B------:R-:W-:Y:S01]  /*5770*/  @!P4 R2UR UR23, R11 ;  /* 0x000000000b17c2ca */ /* 0x000fe200000e0000 */
[----:B------:R-:W-:Y:S11]  /*5780*/  @!UP3 UIADD3 UR8, UPT, UPT, UR8, 0x400, URZ ;  /* 0x000004000808b890 */ /* 0x000ff6000fffe0ff */
[----:B------:R-:W-:Y:S01]  /*5790*/  @!UPT UIADD3 URZ, UPT, UPT, URZ, URZ, URZ ;  /* 0x000000fffffff290 */ /* 0x000fe2000fffe0ff */
[----:B------:R2:W-:Y:S01]  /*57a0*/  @!UP2 UTMALDG.4D.IM2COL [UR8], [UR22], UR21 ;  /* 0x000000081600a3b4 */ /* 0x0005e20008058015 */
[----:B------:R2:W-:Y:S01]  /*57b0*/  @!P4 SYNCS.ARRIVE.TRANS64.RED.A0TR RZ, [UR17+0x1a0], R25 ;  /* 0x0001a019ffffc9a7 */ /* 0x0005e20008300411 */
[----:B------:R-:W-:Y:S04]  /*57c0*/  UIADD3 UR17, UPT, UPT, UR18, 0x1, URZ ;  /* 0x0000000112117890 */ /* 0x000fe8000fffe0ff */
[----:B------:R-:W-:Y:S04]  /*57d0*/  UISETP.NE.AND UP2, UPT, UR17, 0x3, UPT ;  /* 0x000000031100788c */ /* 0x000fe8000bf45270 */
[----:B------:R-:W-:Y:S02]  /*57e0*/  USEL UR18, URZ, 0x1, UP2 ;  /* 0x00000001ff127887 */ /* 0x000fe40009000000 */
[----:B------:R-:W-:Y:S02]  /*57f0*/  USEL UR17, UR17, URZ, UP2 ;  /* 0x000000ff11117287 */ /* 0x000fe40009000000 */
[----:B------:R-:W-:Y:S02]  /*5800*/  UPLOP3.LUT UP2, UPT, UPT, UPT, UPT, 0x80, 0x8 ;  /* 0x000000000008789c */ /* 0x000fe40003f4f070 */
[----:B------:R-:W-:Y:S01]  /*5810*/  LOP3.LUT R38, R38, UR18, RZ, 0x3c, !PT ;  /* 0x0000001226267c12 */ /* 0x000fe2000f8e3cff */
[----:B------:R-:W-:Y:S01]  /*5820*/  SYNCS.ARRIVE.TRANS64.RED.A1T0 RZ, [UR20], RZ ;  /* 0x000000ffffff79a7 */ /* 0x000fe20008100414 */
[----:B------:R-:W-:Y:S07]  /*5830*/  @P3 BRA `(.L_x_98) ;  /* 0xfffffff400003947 */ /* 0x000fee000383ffff */
[----:B------:R-:W-:Y:S01]  /*5840*/  UIADD3 UR15, UPT, UPT, UR15, 0x1b8, URZ ;  /* 0x000001b80f0f7890 */ /* 0x000fe2000fffe0ff */
[----:B------:R-:W-:-:S03]  /*5850*/  SHF.L.U32 R3, R38, 0x1f, RZ ;  /* 0x0000001f26037819 */ /* 0x000fc600000006ff */
[----:B------:R-:W-:-:S09]  /*5860*/  ULEA UR4, UR17, UR15, 0x3 ;  /* 0x0000000f11047291 */ /* 0x000fd2000f8e18ff */
[----:B------:R-:W1:Y:S02]  /*5870*/  SYNCS.PHASECHK.TRANS64.TRYWAIT P0, [UR4], R3 ;  /* 0x00000003ff0075a7 */ /* 0x000e640008001104 */
[----:B-1----:R-:W-:Y:S05]  /*5880*/  @!P0 BRA `(.L_x_99) ;  /* 0x0000003400688947 */ /* 0x002fea0003800000 */
.L_x_212:
        /* <DEDUP_REMOVED lines=9> */
.L_x_214:
        /* <DEDUP_REMOVED lines=8> */
.L_x_101:
[----:B-1----:R1:W3:Y:S02]  /*59a0*/  SYNCS.PHASECHK.TRANS64.TRYWAIT P0, [R0+URZ], R3 ;  /* 0x00000003000075a7 */ /* 0x0022e400080011ff */
[----:B---3--:R-:W-:Y:S05]  /*59b0*/  @!P0 NANOSLEEP.SYNCS 0x989680 ;  /* 0x009896800000895d */ /* 0x008fea0003900000 */
[----:B------:R-:W3:Y:S02]  /*59c0*/  @!P0 SYNCS.PHASECHK.TRANS64 P0, [R0+URZ], R3 ;  /* 0x00000003000085a7 */ /* 0x000ee400080010ff */
[----:B--23--:R-:W-:Y:S05]  /*59d0*/  @P0 EXIT ;  /* 0x000000000000094d */ /* 0x00cfea0003800000 */
[----:B------:R-:W-:Y:S05]  /*59e0*/  BRA `(.L_x_101) ;  /* 0xfffffffc00ec7947 */ /* 0x000fea000383ffff */
.L_x_89:
[----:B------:R-:W-:-:S06]  /*59f0*/  UISETP.GE.AND UP1, UPT, UR4, 0x4, UPT ;  /* 0x000000040400788c */ /* 0x000fcc000bf26270 */
[----:B------:R-:W-:-:S13]  /*5a00*/  PLOP3.LUT P0, PT, PT, PT, UP1, 0x80, 0x8 ;  /* 0x000000000008781c */ /* 0x000fda0003f0f018 */
[----:B-1----:R-:W-:Y:S05]  /*5a10*/  @!P0 EXIT ;  /* 0x000000000000894d */ /* 0x002fea0003800000 */
[----:B------:R-:W-:Y:S01]  /*5a20*/  BAR.SYNC.DEFER_BLOCKING 0x6, 0xa0 ;  /* 0x0182800000007b1d */ /* 0x000fe20000010000 */
[C---:B------:R-:W-:Y:S01]  /*5a30*/  IMAD.SHL.U32 R7, R75.reuse, 0x20, RZ ;  /* 0x000000204b077824 */ /* 0x040fe200078e00ff */
[C---:B------:R-:W-:Y:S01]  /*5a40*/  LOP3.LUT P0, RZ, R75.reuse, 0x4, RZ, 0xc0, !PT ;  /* 0x000000044bff7812 */ /* 0x040fe2000780c0ff */
[C---:B------:R-:W-:Y:S01]  /*5a50*/  IMAD.SHL.U32 R74, R75.reuse, 0x10, RZ ;  /* 0x000000104b4a7824 */ /* 0x040fe200078e00ff */
[----:B------:R-:W-:Y:S01]  /*5a60*/  CS2R R72, SRZ ;  /* 0x0000000000487805 */ /* 0x000fe2000001ff00 */
[----:B------:R-:W-:Y:S01]  /*5a70*/  IMAD.SHL.U32 R3, R75, 0x4, RZ ;  /* 0x000000044b037824 */ /* 0x000fe200078e00ff */
[----:B------:R-:W-:Y:S02]  /*5a80*/  UMOV UR50, 0x400 ;  /* 0x0000040000327882 */ /* 0x000fe40000000000 */
[----:B------:R-:W1:Y:S01]  /*5a90*/  LDC R67, c[0x0][0x370] ;  /* 0x0000dc00ff437b82 */ /* 0x000e620000000800 */
[----:B------:R-:W-:Y:S01]  /*5aa0*/  ULEA UR50, UR45, UR50, 0x18 ;  /* 0x000000322d327291 */ /* 0x000fe2000f8ec0ff */
[----:B------:R-:W-:Y:S01]  /*5ab0*/  LOP3.LUT R0, R7, 0xc0, RZ, 0xc0, !PT ;  /* 0x000000c007007812 */ /* 0x000fe200078ec0ff */
[----:B------:R-:W-:Y:S01]  /*5ac0*/  IMAD.U32 R32, R75, 0x10000, RZ ;  /* 0x000100004b207824 */ /* 0x000fe200078e00ff */
[----:B------:R-:W-:Y:S01]  /*5ad0*/  LOP3.LUT R74, R74, 0x600, RZ, 0xc0, !PT ;  /* 0x000006004a4a7812 */ /* 0x000fe200078ec0ff */
[----:B------:R-:W-:Y:S01]  /*5ae0*/  IMAD.MOV.U32 R77, RZ, RZ, 0x10 ;  /* 0x00000010ff4d7424 */ /* 0x000fe200078e00ff */
[----:B------:R-:W-:Y:S01]  /*5af0*/  LOP3.LUT R3, R0, 0x18, R3, 0xf8, !PT ;  /* 0x0000001800037812 */ /* 0x000fe200078ef803 */
[----:B------:R-:W-:Y:S01]  /*5b00*/  IMAD.MOV.U32 R30, RZ, RZ, RZ ;  /* 0x000000ffff1e7224 */ /* 0x000fe200078e00ff */
[----:B------:R-:W2:Y:S01]  /*5b10*/  LDC R28, c[0x0][0xb0c] ;  /* 0x0002c300ff1c7b82 */ /* 0x000ea20000000800 */
[----:B------:R-:W-:Y:S01]  /*5b20*/  SHF.R.U32.HI R0, RZ, 0x1, R75 ;  /* 0x00000001ff007819 */ /* 0x000fe2000001164b */
[----:B------:R-:W3:Y:S01]  /*5b30*/  LDCU.64 UR58, c[0x0][0x348] ;  /* 0x00006900ff3a77ac */ /* 0x000ee20008000a00 */
[----:B------:R-:W-:-:S02]  /*5b40*/  LOP3.LUT R74, R74, 0x20, R7, 0xf8, !PT ;  /* 0x000000204a4a7812 */ /* 0x000fc400078ef807 */
[----:B------:R-:W-:Y:S01]  /*5b50*/  LOP3.LUT R3, R3, 0x8, R0, 0x78, !PT ;  /* 0x0000000803037812 */ /* 0x000fe200078e7800 */
[----:B------:R-:W4:Y:S01]  /*5b60*/  LDCU.64 UR36, c[0x0][0x888] ;  /* 0x00011100ff2477ac */ /* 0x000f220008000a00 */
[----:B------:R-:W-:Y:S01]  /*5b70*/  LOP3.LUT R74, R74, 0x100, R7, 0xf8, !PT ;  /* 0x000001004a4a7812 */ /* 0x000fe200078ef807 */
[----:B------:R-:W1:Y:S01]  /*5b80*/  LDC R65, c[0x0][0xb20] ;  /* 0x0002c800ff417b82 */ /* 0x000e620000000800 */
[----:B------:R-:W3:Y:S01]  /*5b90*/  LDS R4, [UR50+0x230] ;  /* 0x00023032ff047984 */ /* 0x000ee20008000800 */
[----:B------:R-:W-:Y:S01]  /*5ba0*/  LOP3.LUT R75, R75, 0x60, RZ, 0xc0, !PT ;  /* 0x000000604b4b7812 */ /* 0x000fe200078ec0ff */
[----:B------:R-:W1:Y:S01]  /*5bb0*/  LDCU.64 UR38, c[0x0][0x890] ;  /* 0x00011200ff2677ac */ /* 0x000e620008000a00 */
[----:B------:R-:W-:Y:S02]  /*5bc0*/  LOP3.LUT R74, R74, R3, RZ, 0xfc, !PT ;  /* 0x000000034a4a7212 */ /* 0x000fe400078efcff */
[----:B------:R-:W-:Y:S01]  /*5bd0*/  LOP3.LUT R32, R32, 0x600000, RZ, 0xc0, !PT ;  /* 0x0060000020207812 */ /* 0x000fe200078ec0ff */
[----:B------:R-:W1:Y:S01]  /*5be0*/  LDCU.64 UR46, c[0x0][0xa90] ;  /* 0x00015200ff2e77ac */ /* 0x000e620008000a00 */
[----:B------:R-:W1:Y:S01]  /*5bf0*/  LDC R27, c[0x0][0xb30] ;  /* 0x0002cc00ff1b7b82 */ /* 0x000e620000000800 */
[----:B------:R-:W-:Y:S01]  /*5c00*/  SEL R77, R77, 0xfffffff0, !P0 ;  /* 0xfffffff04d4d7807 */ /* 0x000fe20004000000 */
[----:B------:R-:W-:Y:S01]  /*5c10*/  UMOV UR54, 0x1 ;  /* 0x0000000100367882 */ /* 0x000fe20000000000 */
[----:B------:R-:W-:Y:S01]  /*5c20*/  UMOV UR57, URZ ;  /* 0x000000ff00397c82 */ /* 0x000fe20008000000 */
[----:B------:R-:W-:Y:S01]  /*5c30*/  UIADD3 UR55, UPT, UPT, UR50, 0x400, URZ ;  /* 0x0000040032377890 */ /* 0x000fe2000fffe0ff */
[----:B------:R-:W-:-:S03]  /*5c40*/  UMOV UR53, URZ ;  /* 0x000000ff00357c82 */ /* 0x000fc60008000000 */
[----:B------:R-:W1:Y:S01]  /*5c50*/  LDC.64 R56, c[0x0][0xb10] ;  /* 0x0002c400ff387b82 */ /* 0x000e620000000a00 */
[----:B------:R-:W-:-:S07]  /*5c60*/  UMOV UR52, URZ ;  /* 0x000000ff00347c82 */ /* 0x000fce0008000000 */
[----:B------:R-:W1:Y:S08]  /*5c70*/  LDC.64 R24, c[0x0][0xb18] ;  /* 0x0002c600ff187b82 */ /* 0x000e700000000a00 */
[----:B------:R-:W1:Y:S08]  /*5c80*/  LDC.64 R22, c[0x0][0xb28] ;  /* 0x0002ca00ff167b82 */ /* 0x000e700000000a00 */
[----:B------:R-:W1:Y:S01]  /*5c90*/  LDC.64 R54, c[0x0][0x8b0] ;  /* 0x00022c00ff367b82 */ /* 0x000e620000000a00 */
[C---:B---3--:R-:W-:Y:S01]  /*5ca0*/  VIADD R5, R4.reuse, 0x40 ;  /* 0x0000004004057836 */ /* 0x048fe20000000000 */
[----:B------:R-:W-:-:S04]  /*5cb0*/  LOP3.LUT R4, R4, 0xffff, RZ, 0xc0, !PT ;  /* 0x0000ffff04047812 */ /* 0x000fc800078ec0ff */
[----:B------:R-:W-:Y:S02]  /*5cc0*/  LOP3.LUT R5, R5, 0xffff, RZ, 0xc0, !PT ;  /* 0x0000ffff05057812 */ /* 0x000fe400078ec0ff */
[----:B------:R-:W3:Y:S03]  /*5cd0*/  LDC.64 R52, c[0x0][0x8a8] ;  /* 0x00022a00ff347b82 */ /* 0x000ee60000000a00 */
[----:B------:R1:W-:Y:S05]  /*5ce0*/  STL.64 [R1], R4 ;  /* 0x0000000401007387 */ /* 0x0003ea0000100a00 */
[----:B------:R-:W1:Y:S08]  /*5cf0*/  LDC.64 R60, c[0x0][0xa80] ;  /* 0x0002a000ff3c7b82 */ /* 0x000e700000000a00 */
[----:B------:R-:W1:Y:S08]  /*5d00*/  LDC.64 R58, c[0x0][0xa88] ;  /* 0x0002a200ff3a7b82 */ /* 0x000e700000000a00 */
[----:B--2-4-:R-:W1:Y:S02]  /*5d10*/  LDC R66, c[0x0][0x374] ;  /* 0x0000dd00ff427b82 */ /* 0x014e640000000800 */
.L_x_132:
[----:B------:R-:W-:Y:S04]  /*5d20*/  SHF.L.U32 R3, R72, 0x1f, RZ ;  /* 0x0000001f48037819 */ /* 0x000fe800000006ff */
[----:B------:R-:W2:Y:S02]  /*5d30*/  SYNCS.PHASECHK.TRANS64.TRYWAIT P0, [UR50+0x1e0], R3 ;  /* 0x0001e003ff0075a7 */ /* 0x000ea40008001132 */
[----:B-12---:R-:W-:Y:S05]  /*5d40*/  @!P0 BRA `(.L_x_102) ;  /* 0x0000003000688947 */ /* 0x006fea0003800000 */
.L_x_216:
[----:B------:R-:W4:Y:S01]  /*5d50*/  LDC.64 R12, c[0x0][0xb10] ;  /* 0x0002c400ff0c7b82 */ /* 0x000f220000000a00 */
[----:B------:R-:W3:Y:S01]  /*5d60*/  LDS.128 R36, [UR50+0x220] ;  /* 0x00022032ff247984 */ /* 0x000ee20008000c00 */
[----:B------:R-:W-:Y:S01]  /*5d70*/  UIADD3 UR4, UPT, UPT, UR50, 0x1e8, URZ ;  /* 0x000001e832047890 */ /* 0x000fe2000fffe0ff */
[----:B--2---:R-:W-:Y:S01]  /*5d80*/  IMAD R0, R30, 0x4, R1 ;  /* 0x000000041e007824 */ /* 0x004fe200078e0201 */
[----:B-1----:R-:W-:Y:S04]  /*5d90*/  ISETP.NE.AND P1, PT, R27, 0x1, PT ;  /* 0x000000011b00780c */ /* 0x002fe80003f25270 */
[----:B------:R-:W1:Y:S01]  /*5da0*/  LDC.64 R10, c[0x0][0xb18] ;  /* 0x0002c600ff0a7b82 */ /* 0x000e620000000a00 */
[----:B------:R-:W-:Y:S01]  /*5db0*/  UPRMT UR4, URZ, 0x654, UR4 ;  /* 0x00000654ff047896 */ /* 0x000fe20008000004 */
[----:B------:R-:W-:Y:S01]  /*5dc0*/  ISETP.GE.AND P0, PT, R26, 0x1, PT ;  /* 0x000000011a00780c */ /* 0x000fe20003f06270 */
[----:B------:R-:W-:Y:S01]  /*5dd0*/  @!PT LDS RZ, [RZ] ;  /* 0x00000000fffff984 */ /* 0x000fe20000000800 */
[----:B------:R-:W-:Y:S01]  /*5de0*/  @!PT LDS RZ, [RZ] ;  /* 0x00000000fffff984 */ /* 0x000fe20000000800 */
[----:B------:R-:W-:Y:S01]  /*5df0*/  @!PT LDS RZ, [RZ] ;  /* 0x00000000fffff984 */ /* 0x000fe20000000800 */
[----:B------:R-:W-:Y:S01]  /*5e00*/  @!PT LDS RZ, [RZ] ;  /* 0x00000000fffff984 */ /* 0x000fe20000000800 */
[----:B------:R2:W-:Y:S06]  /*5e10*/  MEMBAR.ALL.CTA ;  /* 0x0000000000007992 */ /* 0x0005ec0000008000 */
[----:B--2---:R-:W2:Y:S01]  /*5e20*/  FENCE.VIEW.ASYNC.S ;  /* 0x00000000000073c6 */ /* 0x004ea20000000000 */
[----:B------:R-:W1:Y:S08]  /*5e30*/  @!P1 LDC R14, c[0x0][0xb20] ;  /* 0x0002c800ff0e9b82 */ /* 0x000e700000000800 */
[----:B------:R-:W1:Y:S01]  /*5e40*/  @!P1 LDC R9, c[0x0][0xb0c] ;  /* 0x0002c300ff099b82 */ /* 0x000e620000000800 */
[----:B--2---:R-:W-:Y:S01]  /*5e50*/  SYNCS.ARRIVE.TRANS64.RED.A1T0 RZ, [UR4], RZ ;  /* 0x000000ffffff79a7 */ /* 0x004fe20008100404 */
[----:B------:R2:W5:Y:S01]  /*5e60*/  LDL R17, [R0] ;  /* 0x0000000000117983 */ /* 0x0005620000100800 */
[----:B---3--:R-:W-:Y:S04]  /*5e70*/  LOP3.LUT P4, RZ, R38, 0x1, RZ, 0xc0, !PT ;  /* 0x0000000126ff7812 */ /* 0x008fe8000788c0ff */
[----:B------:R-:W-:Y:S09]  /*5e80*/  P2R R78, PR, RZ, 0x10 ;  /* 0x00000010ff4e7803 */ /* 0x000ff20000000000 */
[----:B------:R-:W-:Y:S02]  /*5e90*/  @P4 MOV R31, R36 ;  /* 0x00000024001f4202 */ /* 0x000fe40000000f00 */
[----:B------:R-:W-:Y:S01]  /*5ea0*/  @P4 LOP3.LUT R29, R37, 0xffff, RZ, 0xc0, !PT ;  /* 0x0000ffff251d4812 */ /* 0x000fe200078ec0ff */
[----:B--2-4-:R-:W-:Y:S06]  /*5eb0*/  @!P0 BRA `(.L_x_103) ;  /* 0x0000000000a48947 */ /* 0x014fec0003800000 */
[----:B------:R-:W-:Y:S01]  /*5ec0*/  IMAD.HI.U32 R20, R66, R25, RZ ;  /* 0x0000001942147227 */ /* 0x000fe200078e00ff */
[----:B------:R-:W-:Y:S02]  /*5ed0*/  ISETP.NE.AND P0, PT, R24, 0x1, PT ;  /* 0x000000011800780c */ /* 0x000fe40003f05270 */
[----:B------:R-:W-:Y:S01]  /*5ee0*/  ISETP.NE.AND P2, PT, R26, 0x1, PT ;  /* 0x000000011a00780c */ /* 0x000fe20003f45270 */
[-C--:B------:R-:W-:Y:S01]  /*5ef0*/  IMAD.HI.U32 R16, R67, R56.reuse, RZ ;  /* 0x0000003843107227 */ /* 0x080fe200078e00ff */
[----:B------:R-:W-:Y:S02]  /*5f00*/  SHF.R.U32.HI R21, RZ, R65, R20 ;  /* 0x00000041ff157219 */ /* 0x000fe40000011614 */
[----:B------:R-:W-:Y:S01]  /*5f10*/  ISETP.NE.AND P3, PT, R28, 0x1, PT ;  /* 0x000000011c00780c */ /* 0x000fe20003f65270 */
[----:B------:R-:W-:Y:S01]  /*5f20*/  IMAD.HI.U32 R40, R29, R25, RZ ;  /* 0x000000191d287227 */ /* 0x000fe200078e00ff */
[----:B------:R-:W-:Y:S02]  /*5f30*/  SHF.R.U32.HI R16, RZ, R57, R16 ;  /* 0x00000039ff107219 */ /* 0x000fe40000011610 */
[----:B------:R-:W-:Y:S01]  /*5f40*/  SEL R3, R66, R21, !P0 ;  /* 0x0000001542037207 */ /* 0x000fe20004000000 */
[----:B------:R-:W-:Y:S01]  /*5f50*/  IMAD.HI.U32 R34, R31, R56, RZ ;  /* 0x000000381f227227 */ /* 0x000fe200078e00ff */
[----:B------:R-:W-:Y:S03]  /*5f60*/  SEL R7, R67, R16, !P3 ;  /* 0x0000001043077207 */ /* 0x000fe60005800000 */
[-C--:B------:R-:W-:Y:S01]  /*5f70*/  IMAD.HI.U32 R16, R3, R22.reuse, RZ ;  /* 0x0000001603107227 */ /* 0x080fe200078e00ff */
[----:B------:R-:W-:Y:S03]  /*5f80*/  SHF.R.U32.HI R34, RZ, R57, R34 ;  /* 0x00000039ff227219 */ /* 0x000fe60000011622 */
[----:B------:R-:W-:Y:S01]  /*5f90*/  IMAD.HI.U32 R20, R7, R22, RZ ;  /* 0x0000001607147227 */ /* 0x000fe200078e00ff */
[----:B------:R-:W-:Y:S02]  /*5fa0*/  @P2 SHF.R.U32.HI R3, RZ, R23, R16 ;  /* 0x00000017ff032219 */ /* 0x000fe40000011610 */
[----:B------:R-:W-:Y:S02]  /*5fb0*/  SHF.R.U32.HI R16, RZ, R65, R40 ;  /* 0x00000041ff107219 */ /* 0x000fe40000011628 */
[----:B------:R-:W-:Y:S01]  /*5fc0*/  @P2 SHF.R.U32.HI R7, RZ, R23, R20 ;  /* 0x00000017ff072219 */ /* 0x000fe20000011614 */
[C---:B------:R-:W-:Y:S01]  /*5fd0*/  IMAD R2, R26.reuse, R3, RZ ;  /* 0x000000031a027224 */ /* 0x040fe200078e02ff */
[----:B------:R-:W-:Y:S02]  /*5fe0*/  SEL R5, R29, R16, !P0 ;  /* 0x000000101d057207 */ /* 0x000fe40004000000 */
[----:B------:R-:W-:Y:S01]  /*5ff0*/  SEL R3, R31, R34, !P3 ;  /* 0x000000221f037207 */ /* 0x000fe20005800000 */
[----:B------:R-:W-:Y:S01]  /*6000*/  IMAD R4, R26, R7, RZ ;  /* 0x000000071a047224 */ /* 0x000fe200078e02ff */
[C---:B------:R-:W-:Y:S01]  /*6010*/  ISETP.GE.AND P0, PT, R5.reuse, R2, PT ;  /* 0x000000020500720c */ /* 0x040fe20003f06270 */
[----:B------:R-:W-:Y:S03]  /*6020*/  IMAD.HI.U32 R6, R5, R22, RZ ;  /* 0x0000001605067227 */ /* 0x000fe600078e00ff */
[----:B------:R-:W-:Y:S01]  /*6030*/  ISETP.GE.OR P0, PT, R3, R4, P0 ;  /* 0x000000040300720c */ /* 0x000fe20000706670 */
[----:B------:R-:W-:Y:S01]  /*6040*/  IMAD.MOV R4, RZ, RZ, -R3 ;  /* 0x000000ffff047224 */ /* 0x000fe200078e0a03 */
[-C--:B------:R-:W-:Y:S03]  /*6050*/  SHF.R.U32.HI R6, RZ, R23.reuse, R6 ;  /* 0x00000017ff067219 */ /* 0x080fe60000011606 */
[----:B------:R-:W-:Y:S01]  /*6060*/  IMAD R31, R28, R4, R31 ;  /* 0x000000041c1f7224 */ /* 0x000fe200078e021f */
[----:B------:R-:W-:Y:S05]  /*6070*/  SEL R15, R5, R6, !P2 ;  /* 0x00000006050f7207 */ /* 0x000fea0005000000 */
[----:B------:R-:W-:Y:S02]  /*6080*/  IMAD.MOV R6, RZ, RZ, -R15 ;  /* 0x000000ffff067224 */ /* 0x000fe400078e0a0f */
[C---:B------:R-:W-:Y:S04]  /*6090*/  @!P0 IMAD.HI.U32 R2, R3.reuse, R22, RZ ;  /* 0x0000001603028227 */ /* 0x040fe800078e00ff */
[----:B------:R-:W-:Y:S01]  /*60a0*/  IMAD R6, R26, R6, R5 ;  /* 0x000000061a067224 */ /* 0x000fe200078e0205 */
[----:B------:R-:W-:Y:S04]  /*60b0*/  @!P0 SHF.R.U32.HI R2, RZ, R23, R2 ;  /* 0x00000017ff028219 */ /* 0x000fe80000011602 */
[----:B------:R-:W-:Y:S02]  /*60c0*/  @!P0 SEL R0, R3, R2, !P2 ;  /* 0x0000000203008207 */ /* 0x000fe40005000000 */
[----:B------:R-:W-:Y:S02]  /*60d0*/  IADD3 R2, PT, PT, -R5, RZ, RZ ;  /* 0x000000ff05027210 */ /* 0x000fe40007ffe1ff */
[----:B------:R-:W-:Y:S01]  /*60e0*/  @!P0 IADD3 R8, PT, PT, R15, -R0, RZ ;  /* 0x800000000f088210 */ /* 0x000fe20007ffe0ff */
[----:B------:R-:W-:Y:S02]  /*60f0*/  @!P0 IMAD R0, R7, R6, R0 ;  /* 0x0000000607008224 */ /* 0x000fe400078e0200 */
[----:B------:R-:W-:Y:S02]  /*6100*/  IMAD R29, R24, R2, R29 ;  /* 0x00000002181d7224 */ /* 0x000fe400078e021d */
[----:B------:R-:W-:Y:S02]  /*6110*/  @!P0 IMAD R5, R8, R26, R3 ;  /* 0x0000001a08058224 */ /* 0x000fe400078e0203 */
[----:B------:R-:W-:Y:S04]  /*6120*/  @!P0 IMAD.MOV.U32 R3, RZ, RZ, R0 ;  /* 0x000000ffff038224 */ /* 0x000fe800078e0000 */
[----:B------:R-:W-:Y:S02]  /*6130*/  IMAD R31, R3, R28, R31 ;  /* 0x0000001c031f7224 */ /* 0x000fe400078e021f */
[----:B------:R-:W-:Y:S07]  /*6140*/  IMAD R29, R5, R24, R29 ;  /* 0x00000018051d7224 */ /* 0x000fee00078e021d */
.L_x_103:
[----:B-1----:R-:W-:Y:S01]  /*6150*/  @!P1 ISETP.NE.AND P0, PT, R10, 0x1, PT ;  /* 0x000000010a00980c */ /* 0x002fe20003f05270 */
[----:B------:R-:W-:Y:S01]  /*6160*/  @!P1 IMAD.HI.U32 R0, R31, R12, RZ ;  /* 0x0000000c1f009227 */ /* 0x000fe200078e00ff */
[----:B------:R-:W-:Y:S01]  /*6170*/  @!P1 ISETP.NE.AND P2, PT, R9, 0x1, PT ;  /* 0x000000010900980c */ /* 0x000fe20003f45270 */
[----:B------:R-:W-:Y:S01]  /*6180*/  ULOP3.LUT UP0, URZ, UR55, 0x1b0, URZ, 0xc0, !UPT ;  /* 0x000001b037ff7892 */ /* 0x000fe2000f80c0ff */
[----:B------:R-:W-:Y:S01]  /*6190*/  @P4 SHF.R.U32.HI R36, RZ, 0x10, R37 ;  /* 0x00000010ff244819 */ /* 0x000fe20000011625 */
[----:B------:R-:W-:Y:S01]  /*61a0*/  @!P1 IMAD.HI.U32 R3, R29, R11, RZ ;  /* 0x0000000b1d039227 */ /* 0x000fe200078e00ff */
[----:B------:R-:W-:Y:S02]  /*61b0*/  @!P1 SHF.R.U32.HI R0, RZ, R13, R0 ;  /* 0x0000000dff009219 */ /* 0x000fe40000011600 */
[----:B------:R-:W-:Y:S02]  /*61c0*/  R2UR UR41, R18 ;  /* 0x00000000122972ca */ /* 0x000fe400000e0000 */
[----:B------:R-:W-:Y:S02]  /*61d0*/  @!P1 SHF.R.U32.HI R2, RZ, R14, R3 ;  /* 0x0000000eff029219 */ /* 0x000fe40000011603 */
[----:B------:R-:W-:Y:S02]  /*61e0*/  @!P1 SEL R3, R31, R0, !P2 ;  /* 0x000000001f039207 */ /* 0x000fe40005000000 */
[----:B------:R-:W-:Y:S02]  /*61f0*/  @!P1 SEL R2, R29, R2, !P0 ;  /* 0x000000021d029207 */ /* 0x000fe40004000000 */
[----:B------:R-:W-:Y:S03]  /*6200*/  @P4 R2UR UR51, R36 ;  /* 0x00000000243342ca */ /* 0x000fe600000e0000 */
[----:B------:R-:W-:Y:S02]  /*6210*/  @!P1 IMAD.IADD R0, R2, 0x1, -R3 ;  /* 0x0000000102009824 */ /* 0x000fe400078e0a03 */
[----:B------:R-:W-:Y:S01]  /*6220*/  @!P1 IMAD.IADD R2, R3, 0x1, -R2 ;  /* 0x0000000103029824 */ /* 0x000fe200078e0a02 */
[----:B------:R-:W-:Y:S01]  /*6230*/  USHF.L.U32 UR41, UR41, 0x6, URZ ;  /* 0x0000000629297899 */ /* 0x000fe200080006ff */
[----:B------:R-:W-:Y:S02]  /*6240*/  @!P1 IMAD R31, R0, R9, R31 ;  /* 0x00000009001f9224 */ /* 0x000fe400078e021f */
[----:B------:R-:W-:Y:S01]  /*6250*/  @!P1 IMAD R29, R2, R10, R29 ;  /* 0x0000000a021d9224 */ /* 0x000fe200078e021d */
[----:B------:R-:W-:Y:S08]  /*6260*/  BRA.U !UP0, `(.L_x_104) ;  /* 0x00000001087c7547 */ /* 0x000ff0000b800000 */
[----:B------:R-:W1:Y:S01]  /*6270*/  LDCU.64 UR8, c[0x4][0x80] ;  /* 0x01001000ff0877ac */ /* 0x000e620008000a00 */
[----:B------:R-:W-:Y:S01]  /*6280*/  MOV R2, 0x0 ;  /* 0x0000000000027802 */ /* 0x000fe20000000f00 */
[----:B------:R-:W-:Y:S02]  /*6290*/  HFMA2 R12, -RZ, RZ, 0, 5.9604644775390625e-08 ;  /* 0x00000001ff0c7431 */ /* 0x000fe400000001ff */
[----:B------:R-:W-:Y:S01]  /*62a0*/  IMAD.MOV.U32 R8, RZ, RZ, 0x70 ;  /* 0x00000070ff087424 */ /* 0x000fe200078e00ff */
[----:B------:R2:W3:Y:S01]  /*62b0*/  LDC.64 R14, c[0x4][R2] ;  /* 0x01000000020e7b82 */ /* 0x0004e20000000a00 */
[----:B------:R-:W4:Y:S01]  /*62c0*/  LDCU.64 UR6, c[0x4][0x88] ;  /* 0x01001100ff0677ac */ /* 0x000f220008000a00 */
[----:B------:R-:W-:Y:S01]  /*62d0*/  IMAD.MOV.U32 R13, RZ, RZ, RZ ;  /* 0x000000ffff0d7224 */ /* 0x000fe200078e00ff */
[----:B------:R-:W2:Y:S01]  /*62e0*/  LDCU.64 UR4, c[0x4][0x8] ;  /* 0x01000100ff0477ac */ /* 0x000ea20008000a00 */
[----:B-1----:R-:W-:Y:S01]  /*62f0*/  MOV R5, UR9 ;  /* 0x0000000900057c02 */ /* 0x002fe20008000f00 */
[----:B------:R-:W-:Y:S01]  /*6300*/  IMAD.U32 R4, RZ, RZ, UR8 ;  /* 0x00000008ff047e24 */ /* 0x000fe2000f8e00ff */
[----:B----4-:R-:W-:Y:S01]  /*6310*/  MOV R7, UR7 ;  /* 0x0000000700077c02 */ /* 0x010fe20008000f00 */
[----:B------:R-:W-:Y:S01]  /*6320*/  IMAD.U32 R6, RZ, RZ, UR6 ;  /* 0x00000006ff067e24 */ /* 0x000fe2000f8e00ff */
[----:B--2---:R-:W-:Y:S01]  /*6330*/  MOV R11, UR5 ;  /* 0x00000005000b7c02 */ /* 0x004fe20008000f00 */
[----:B------:R-:W-:Y:S02]  /*6340*/  IMAD.U32 R10, RZ, RZ, UR4 ;  /* 0x00000004ff0a7e24 */ /* 0x000fe4000f8e00ff */
[----:B------:R-:W-:Y:S07]  /*6350*/  LEPC R20, `(.L_x_105) ;  /* 0x000000001014794e */ /* 0x000fee0000000000 */
[----:B---3-5:R-:W-:Y:S05]  /*6360*/  CALL.ABS.NOINC R14 ;  /* 0x000000000e007343 */ /* 0x028fea0003c00000 */
.L_x_105:
[----:B------:R-:W1:Y:S01]  /*6370*/  LDCU.64 UR8, c[0x4][0x80] ;  /* 0x01001000ff0877ac */ /* 0x000e620008000a00 */
[----:B------:R-:W2:Y:S01]  /*6380*/  LDC.64 R2, c[0x4][R2] ;  /* 0x0100000002027b82 */ /* 0x000ea20000000a00 */
[----:B------:R-:W-:Y:S02]  /*6390*/  HFMA2 R12, -RZ, RZ, 0, 5.9604644775390625e-08 ;  /* 0x00000001ff0c7431 */ /* 0x000fe400000001ff */
[----:B------:R-:W-:Y:S02]  /*63a0*/  IMAD.MOV.U32 R8, RZ, RZ, 0x70 ;  /* 0x00000070ff087424 */ /* 0x000fe400078e00ff */
[----:B------:R-:W-:Y:S01]  /*63b0*/  IMAD.MOV.U32 R13, RZ, RZ, RZ ;  /* 0x000000ffff0d7224 */ /* 0x000fe200078e00ff */
[----:B------:R-:W3:Y:S01]  /*63c0*/  LDCU.64 UR6, c[0x4][0x88] ;  /* 0x01001100ff0677ac */ /* 0x000ee20008000a00 */
[----:B------:R-:W4:Y:S01]  /*63d0*/  LDCU.64 UR4, c[0x4][0x8] ;  /* 0x01000100ff0477ac */ /* 0x000f220008000a00 */
[----:B-1----:R-:W-:Y:S02]  /*63e0*/  MOV R4, UR8 ;  /* 0x0000000800047c02 */ /* 0x002fe40008000f00 */
[----:B------:R-:W-:Y:S02]  /*63f0*/  MOV R5, UR9 ;  /* 0x0000000900057c02 */ /* 0x000fe40008000f00 */
[----:B---3--:R-:W-:Y:S01]  /*6400*/  MOV R7, UR7 ;  /* 0x0000000700077c02 */ /* 0x008fe20008000f00 */
[----:B------:R-:W-:Y:S01]  /*6410*/  IMAD.U32 R6, RZ, RZ, UR6 ;  /* 0x00000006ff067e24 */ /* 0x000fe2000f8e00ff */
[----:B----4-:R-:W-:Y:S01]  /*6420*/  MOV R11, UR5 ;  /* 0x00000005000b7c02 */ /* 0x010fe20008000f00 */
[----:B------:R-:W-:Y:S02]  /*6430*/  IMAD.U32 R10, RZ, RZ, UR4 ;  /* 0x00000004ff0a7e24 */ /* 0x000fe4000f8e00ff */
[----:B------:R-:W-:Y:S07]  /*6440*/  LEPC R20, `(.L_x_104) ;  /* 0x000000001014794e */ /* 0x000fee0000000000 */
[----:B--2---:R-:W-:Y:S05]  /*6450*/  CALL.ABS.NOINC R2 ;  /* 0x0000000002007343 */ /* 0x004fea0003c00000 */
.L_x_104:
[----:B------:R-:W-:Y:S01]  /*6460*/  ISETP.NE.U32.AND P4, PT, R54, RZ, PT ;  /* 0x000000ff3600720c */ /* 0x000fe20003f85070 */
[----:B------:R-:W-:Y:S01]  /*6470*/  UISETP.NE.AND UP2, UPT, UR56, URZ, UPT ;  /* 0x000000ff3800728c */ /* 0x000fe2000bf45270 */
[----:B------:R-:W-:Y:S01]  /*6480*/  ISETP.NE.U32.AND P2, PT, RZ, UR36, PT ;  /* 0x00000024ff007c0c */ /* 0x000fe2000bf45070 */
[----:B------:R-:W-:Y:S01]  /*6490*/  UISETP.NE.U32.AND UP1, UPT, UR38, URZ, UPT ;  /* 0x000000ff2600728c */ /* 0x000fe2000bf25070 */
[----:B------:R-:W-:Y:S01]  /*64a0*/  ISETP.NE.AND.EX P4, PT, R55, RZ, PT, P4 ;  /* 0x000000ff3700720c */ /* 0x000fe20003f85340 */
[----:B------:R-:W-:Y:S01]  /*64b0*/  UPLOP3.LUT UP0, UPT, UPT, UPT, UPT, 0x40, 0x4 ;  /* 0x000000000004789c */ /* 0x000fe20003f0e870 */
[----:B------:R-:W-:Y:S01]  /*64c0*/  ISETP.NE.AND.EX P2, PT, RZ, UR37, PT, P2 ;  /* 0x00000025ff007c0c */ /* 0x000fe2000bf45320 */
[----:B------:R-:W-:Y:S01]  /*64d0*/  UISETP.NE.AND.EX UP1, UPT, UR39, URZ, UPT, UP1 ;  /* 0x000000ff2700728c */ /* 0x000fe2000bf25310 */
[----:B------:R-:W-:Y:S04]  /*64e0*/  PLOP3.LUT P1, PT, PT, PT, UP2, 0x80, 0x8 ;  /* 0x000000000008781c */ /* 0x000fe80003f2f028 */
[----:B------:R-:W-:Y:S06]  /*64f0*/  @UP2 UPLOP3.LUT UP0, UPT, UPT, UPT, UP1, 0x80, 0x8 ;  /* 0x000000000008289c */ /* 0x000fec0003f0f010 */
[----:B------:R-:W-:Y:S01]  /*6500*/  PLOP3.LUT P0, PT, PT, PT, UP0, 0x80, 0x8 ;  /* 0x000000000008781c */ /* 0x000fe20003f0f008 */
[----:B------:R-:W-:Y:S01]  /*6510*/  @!UPT UIADD3 URZ, UPT, UPT, URZ, URZ, URZ ;  /* 0x000000fffffff290 */ /* 0x000fe2000fffe0ff */
[----:B------:R-:W-:Y:S11]  /*6520*/  BRA.U !UP1, `(.L_x_106) ;  /* 0x0000000109387547 */ /* 0x000ff6000b800000 */
[----:B------:R-:W-:Y:S01]  /*6530*/  UISETP.NE.U32.AND UP0, UPT, UR36, URZ, UPT ;  /* 0x000000ff2400728c */ /* 0x000fe2000bf05070 */
[----:B------:R-:W-:Y:S02]  /*6540*/  HFMA2 R0, -RZ, RZ, 0, 5.9604644775390625e-08 ;  /* 0x00000001ff007431 */ /* 0x000fe400000001ff */
[----:B------:R-:W-:Y:S01]  /*6550*/  IMAD.MOV.U32 R63, RZ, RZ, 0x1 ;  /* 0x00000001ff3f7424 */ /* 0x000fe200078e00ff */
[----:B------:R-:W-:Y:S06]  /*6560*/  UISETP.NE.AND.EX UP0, UPT, UR37, URZ, UPT, UP0 ;  /* 0x000000ff2500728c */ /* 0x000fec000bf05300 */
[----:B------:R-:W-:Y:S05]  /*6570*/  PLOP3.LUT P3, PT, PT, PT, UP0, 0x80, 0x8 ;  /* 0x000000000008781c */ /* 0x000fea0003f6f008 */
[----:B------:R-:W1:Y:S01]  /*6580*/  @UP0 LDCU.64 UR6, c[0x0][0x888] ;  /* 0x00011100ff0607ac */ /* 0x000e620008000a00 */
[----:B------:R-:W-:Y:S07]  /*6590*/  @UP0 UIMAD UR4, UR60, UR38, URZ ;  /* 0x000000263c0402a4 */ /* 0x000fee000f8e02ff */
[----:B------:R-:W-:Y:S01]  /*65a0*/  @!P3 PRMT R63, R0, 0x7610, R63 ;  /* 0x00007610003fb816 */ /* 0x000fe2000000003f */
[----:B-1----:R-:W-:Y:S03]  /*65b0*/  @UP0 UIMAD.WIDE UR6, UR4, 0x4, UR6 ;  /* 0x00000004040608a5 */ /* 0x002fe6000f8e0206 */
[----:B------:R-:W1:Y:S03]  /*65c0*/  @!UP0 LDCU UR4, c[0x0][0x880] ;  /* 0x00011000ff0487ac */ /* 0x000e660008000800 */
[----:B------:R-:W-:Y:S01]  /*65d0*/  IMAD.U32 R2, RZ, RZ, UR6 ;  /* 0x00000006ff027e24 */ /* 0x000fe2000f8e00ff */
[----:B------:R-:W-:Y:S05]  /*65e0*/  MOV R3, UR7 ;  /* 0x0000000700037c02 */ /* 0x000fea0008000f00 */
[----:B-----5:R2:W5:Y:S02]  /*65f0*/  @P3 LDG.E R35, desc[UR48][R2.64] ;  /* 0x0000003002233981 */ /* 0x020564000c1e1900 */
[----:B-12---:R-:W-:Y:S02]  /*6600*/  @!P3 IMAD.U32 R35, RZ, RZ, UR4 ;  /* 0x00000004ff23be24 */ /* 0x006fe4000f8e00ff */
.L_x_106:
[----:B------:R-:W-:Y:S05]  /*6610*/  @!P4 BRA `(.L_x_107) ;  /* 0x000000000020c947 */ /* 0x000fea0003800000 */
[----:B------:R-:W-:Y:S04]  /*6620*/  ISETP.NE.U32.AND P3, PT, R52, RZ, PT ;  /* 0x000000ff3400720c */ /* 0x000fe80003f65070 */
[----:B------:R-:W-:Y:S11]  /*6630*/  ISETP.NE.AND.EX P3, PT, R53, RZ, PT, P3 ;  /* 0x000000ff3500720c */ /* 0x000ff60003f65330 */
[----:B------:R-:W-:Y:S02]  /*6640*/  @!UPT UIADD3 URZ, UPT, UPT, URZ, URZ, URZ ;  /* 0x000000fffffff290 */ /* 0x000fe4000fffe0ff */
[----:B------:R-:W1:Y:S01]  /*6650*/  @P3 LDC.64 R2, c[0x0][0x8a8] ;  /* 0x00022a00ff023b82 */ /* 0x000e620000000a00 */
[----:B------:R-:W-:Y:S04]  /*6660*/  @P3 IMAD R0, R54, UR60, RZ ;  /* 0x0000003c36003c24 */ /* 0x000fe8000f8e02ff */
[----:B-1----:R-:W-:Y:S05]  /*6670*/  @P3 IMAD.WIDE R2, R0, 0x4, R2 ;  /* 0x0000000400023825 */ /* 0x002fea00078e0202 */
[----:B-----5:R1:W5:Y:S02]  /*6680*/  @P3 LDG.E R33, desc[UR48][R2.64] ;  /* 0x0000003002213981 */ /* 0x020364000c1e1900 */
[----:B-1----:R-:W2:Y:S02]  /*6690*/  @!P3 LDC R33, c[0x0][0x8a0] ;  /* 0x00022800ff21bb82 */ /* 0x002ea40000000800 */
.L_x_107:
[----:B-----5:R-:W-:Y:S01]  /*66a0*/  FSETP.NEU.AND P3, PT, R35, RZ, PT ;  /* 0x000000ff2300720b */ /* 0x020fe20003f6d000 */
[----:B------:R-:W-:Y:S01]  /*66b0*/  ULOP3.LUT UR4, UR54, 0x1, URZ, 0x3c, !UPT ;  /* 0x0000000136047892 */ /* 0x000fe2000f8e3cff */
[----:B------:R-:W-:Y:S01]  /*66c0*/  SEL R5, RZ, 0xffffffff, P2 ;  /* 0xffffffffff057807 */ /* 0x000fe20001000000 */
[----:B------:R-:W-:Y:S01]  /*66d0*/  IMAD.SHL.U32 R81, R19, 0x40, RZ ;  /* 0x0000004013517824 */ /* 0x000fe200078e00ff */
[----:B------:R-:W-:Y:S01]  /*66e0*/  @P1 LOP3.LUT P2, RZ, R63, 0xff, RZ, 0xc0, !PT ;  /* 0x000000ff3fff1812 */ /* 0x000fe2000784c0ff */
[----:B------:R-:W-:Y:S01]  /*66f0*/  BSSY B1, `(.L_x_108) ;  /* 0x0000044000017945 */ /* 0x000fe20003800000 */
[----:B------:R-:W-:Y:S01]  /*6700*/  @P1 SEL R2, RZ, 0xffffffff, P3 ;  /* 0xffffffffff021807 */ /* 0x000fe20001800000 */
[----:B------:R-:W-:Y:S01]  /*6710*/  IMAD.U32 R39, RZ, RZ, UR4 ;  /* 0x00000004ff277e24 */ /* 0x000fe2000f8e00ff */
[----:B------:R-:W-:Y:S01]  /*6720*/  LEA R84, R30, UR50, 0x3 ;  /* 0x000000321e547c11 */ /* 0x000fe2000f8e18ff */
[----:B------:R-:W-:Y:S01]  /*6730*/  IMAD.HI.U32 R7, R81, R61, RZ ;  /* 0x0000003d51077227 */ /* 0x000fe200078e00ff */
[----:B------:R-:W-:Y:S02]  /*6740*/  @P0 SEL R2, R5, R2, !P2 ;  /* 0x0000000205020207 */ /* 0x000fe40005000000 */
[----:B------:R-:W-:Y:S01]  /*6750*/  SHF.L.U32 R3, R73, 0x1f, RZ ;  /* 0x0000001f49037819 */ /* 0x000fe200000006ff */
[----:B------:R-:W-:Y:S01]  /*6760*/  IMAD.MOV.U32 R86, RZ, RZ, 0x1 ;  /* 0x00000001ff567424 */ /* 0x000fe200078e00ff */
[----:B------:R-:W-:Y:S01]  /*6770*/  @P1 LOP3.LUT R2, R2, 0x1, RZ, 0xc0, !PT ;  /* 0x0000000102021812 */ /* 0x000fe200078ec0ff */
[----:B------:R-:W-:Y:S01]  /*6780*/  IMAD.IADD R34, R32, 0x1, R17 ;  /* 0x0000000120227824 */ /* 0x000fe200078e0211 */
[----:B------:R-:W-:Y:S01]  /*6790*/  ISETP.NE.AND P2, PT, R60, 0x1, PT ;  /* 0x000000013c00780c */ /* 0x000fe20003f45270 */
[----:B------:R-:W-:Y:S01]  /*67a0*/  IMAD.U32 R85, RZ, RZ, UR57 ;  /* 0x00000039ff557e24 */ /* 0x000fe2000f8e00ff */
[----:B------:R-:W-:Y:S01]  /*67b0*/  ISETP.NE.U32.OR P5, PT, R2, 0x1, !P1 ;  /* 0x000000010200780c */ /* 0x000fe20004fa5470 */
[----:B------:R-:W-:Y:S01]  /*67c0*/  IMAD.U32 R2, RZ, RZ, UR57 ;  /* 0x00000039ff027e24 */ /* 0x000fe2000f8e00ff */
[----:B------:R-:W-:Y:S02]  /*67d0*/  ISETP.NE.AND P4, PT, R59, 0x1, PT ;  /* 0x000000013b00780c */ /* 0x000fe40003f85270 */
[----:B------:R-:W-:Y:S02]  /*67e0*/  CS2R R50, SRZ ;  /* 0x0000000000327805 */ /* 0x000fe4000001ff00 */
[----:B------:R-:W-:Y:S02]  /*67f0*/  P2R R83, PR, RZ, 0x20 ;  /* 0x00000020ff537803 */ /* 0x000fe40000000000 */
[----:B------:R-:W-:Y:S02]  /*6800*/  CS2R R48, SRZ ;  /* 0x0000000000307805 */ /* 0x000fe4000001ff00 */
[----:B------:R-:W-:Y:S02]  /*6810*/  LEA R0, R2, UR50, 0x3 ;  /* 0x0000003202007c11 */ /* 0x000fe4000f8e18ff */
[----:B------:R-:W-:Y:S02]  /*6820*/  CS2R R42, SRZ ;  /* 0x00000000002a7805 */ /* 0x000fe4000001ff00 */
[----:B------:R-:W-:Y:S02]  /*6830*/  SHF.R.U32.HI R2, RZ, R58, R7 ;  /* 0x0000003aff027219 */ /* 0x000fe40000011607 */
[----:B------:R-:W-:Y:S02]  /*6840*/  CS2R R40, SRZ ;  /* 0x0000000000287805 */ /* 0x000fe4000001ff00 */
[----:B------:R-:W-:Y:S02]  /*6850*/  SEL R79, R81, R2, !P2 ;  /* 0x00000002514f7207 */ /* 0x000fe40005000000 */
[----:B------:R-:W-:Y:S02]  /*6860*/  @P5 SHF.L.U32 R9, R39, 0x1f, RZ ;  /* 0x0000001f27095819 */ /* 0x000fe400000006ff */
[----:B------:R-:W-:Y:S01]  /*6870*/  PLOP3.LUT P2, PT, PT, PT, UP1, 0x80, 0x8 ;  /* 0x000000000008781c */ /* 0x000fe20003f4f018 */
[----:B------:R-:W-:Y:S01]  /*6880*/  IMAD.HI.U32 R80, R79, UR46, RZ ;  /* 0x0000002e4f507c27 */ /* 0x000fe2000f8e00ff */
[----:B------:R-:W1:Y:S02]  /*6890*/  @P5 SYNCS.PHASECHK.TRANS64.TRYWAIT P1, [R0+URZ+0x1a0], R9 ;  /* 0x0001a009000055a7 */ /* 0x000e6400080211ff */
[----:B------:R-:W-:Y:S02]  /*68a0*/  SEL R2, RZ, 0xffffffff, P3 ;  /* 0xffffffffff027807 */ /* 0x000fe40001800000 */
[----:B------:R-:W-:Y:S02]  /*68b0*/  LOP3.LUT P3, R82, R63, 0xff, RZ, 0xc0, !PT ;  /* 0x000000ff3f527812 */ /* 0x000fe4000786c0ff */
[----:B------:R-:W-:Y:S04]  /*68c0*/  SHF.R.U32.HI R80, RZ, UR47, R80 ;  /* 0x0000002fff507c19 */ /* 0x000fe80008011650 */
[----:B------:R-:W-:Y:S02]  /*68d0*/  SEL R80, R79, R80, !P4 ;  /* 0x000000504f507207 */ /* 0x000fe40006000000 */
[----:B------:R-:W-:Y:S01]  /*68e0*/  @P2 SEL R2, R5, R2, !P3 ;  /* 0x0000000205022207 */ /* 0x000fe20005800000 */
[----:B------:R-:W-:Y:S02]  /*68f0*/  IMAD.MOV R5, RZ, RZ, -R79 ;  /* 0x000000ffff057224 */ /* 0x000fe400078e0a4f */
[----:B------:R-:W-:Y:S01]  /*6900*/  IMAD.MOV R4, RZ, RZ, -R80 ;  /* 0x000000ffff047224 */ /* 0x000fe200078e0a50 */
[----:B------:R3:W4:Y:S01]  /*6910*/  SYNCS.PHASECHK.TRANS64.TRYWAIT P0, [R84+URZ+0x1f0], R3 ;  /* 0x0001f003540075a7 */ /* 0x00072200080011ff */
[----:B------:R-:W-:Y:S01]  /*6920*/  LOP3.LUT R2, R2, 0x1, RZ, 0xc0, !PT ;  /* 0x0000000102027812 */ /* 0x000fe200078ec0ff */
[----:B------:R-:W-:Y:S02]  /*6930*/  IMAD R81, R60, R5, R81 ;  /* 0x000000053c517224 */ /* 0x000fe400078e0251 */
[----:B------:R-:W-:Y:S01]  /*6940*/  IMAD R79, R59, R4, R79 ;  /* 0x000000043b4f7224 */ /* 0x000fe200078e024f */
[----:B------:R-:W-:Y:S04]  /*6950*/  ISETP.NE.U32.AND P2, PT, R2, 0x1, PT ;  /* 0x000000010200780c */ /* 0x000fe80003f45070 */
[----:B------:R-:W-:Y:S02]  /*6960*/  P2R R87, PR, RZ, 0x4 ;  /* 0x00000004ff577803 */ /* 0x000fe40000000000 */
[----:B-1----:R-:W-:Y:S01]  /*6970*/  @P5 SEL R86, RZ, 0x1, !P1 ;  /* 0x00000001ff565807 */ /* 0x002fe20004800000 */
[----:B---3--:R-:W-:Y:S06]  /*6980*/  @!P5 BRA `(.L_x_109) ;  /* 0x000000000068d947 */ /* 0x008fec0003800000 */
[----:B------:R-:W-:Y:S01]  /*6990*/  HFMA2 R43, -RZ, RZ, 0, 0 ;  /* 0x00000000ff2b7431 */ /* 0x000fe200000001ff */
[----:B------:R-:W-:Y:S01]  /*69a0*/  ISETP.NE.AND P1, PT, R86, RZ, PT ;  /* 0x000000ff5600720c */ /* 0x000fe20003f25270 */
[----:B------:R-:W-:Y:S01]  /*69b0*/  IMAD.U32 R5, RZ, RZ, UR57 ;  /* 0x00000039ff057e24 */ /* 0x000fe2000f8e00ff */
[----:B------:R-:W-:Y:S11]  /*69c0*/  BSSY B0, `(.L_x_110) ;  /* 0x0000005000007945 */ /* 0x000ff60003800000 */
[----:B------:R-:W-:Y:S05]  /*69d0*/  @P1 BRA `(.L_x_111) ;  /* 0x00000000000c1947 */ /* 0x000fea0003800000 */
[----:B------:R-:W-:Y:S04]  /*69e0*/  SHF.L.U32 R7, R39, 0x1f, RZ ;  /* 0x0000001f27077819 */ /* 0x000fe800000006ff */
[----:B------:R-:W1:Y:S02]  /*69f0*/  SYNCS.PHASECHK.TRANS64.TRYWAIT P1, [R0+URZ+0x1a0], R7 ;  /* 0x0001a007000075a7 */ /* 0x000e6400080211ff */
[----:B-1----:R-:W-:Y:S05]  /*6a00*/  @!P1 BRA `(.L_x_112) ;  /* 0x0000002400509947 */ /* 0x002fea0003800000 */
.L_x_111:
[----:B------:R-:W-:Y:S05]  /*6a10*/  BSYNC B0 ;  /* 0x0000000000007941 */ /* 0x000fea0003800000 */
.L_x_110:
[----:B------:R-:W-:Y:S01]  /*6a20*/  ISETP.NE.AND P1, PT, R87, RZ, PT ;  /* 0x000000ff5700720c */ /* 0x000fe20003f25270 */
[----:B------:R-:W-:Y:S01]  /*6a30*/  IMAD.MOV.U32 R42, RZ, RZ, RZ ;  /* 0x000000ffff2a7224 */ /* 0x000fe200078e00ff */
[----:B------:R-:W-:Y:S02]  /*6a40*/  CS2R R40, SRZ ;  /* 0x0000000000287805 */ /* 0x000fe4000001ff00 */
[----:B------:R-:W-:Y:S02]  /*6a50*/  CS2R R50, SRZ ;  /* 0x0000000000327805 */ /* 0x000fe4000001ff00 */
[----:B------:R-:W-:Y:S07]  /*6a60*/  CS2R R48, SRZ ;  /* 0x0000000000307805 */ /* 0x000fee000001ff00 */
[----:B-1----:R-:W-:Y:S01]  /*6a70*/  @P1 IMAD R0, R5, 0x800, R74 ;  /* 0x0000080005001824 */ /* 0x002fe200078e024a */
[----:B------:R-:W-:Y:S05]  /*6a80*/  @P1 WARPSYNC.ALL ;  /* 0x0000000000001948 */ /* 0x000fea0003800000 */
[----:B------:R-:W-:Y:S01]  /*6a90*/  @P1 LEA R2, R0, UR50, 0x1 ;  /* 0x0000003200021c11 */ /* 0x000fe2000f8e08ff */
[----:B------:R-:W-:Y:S04]  /*6aa0*/  UIADD3 UR5, UPT, UPT, UR57, 0x1, URZ ;  /* 0x0000000139057890 */ /* 0x000fe8000fffe0ff */
[----:B------:R1:W3:Y:S01]  /*6ab0*/  @P1 LDSM.16.M88.4 R40, [R2+0x400] ;  /* 0x000400000228183b */ /* 0x0002e20000000200 */
[----:B------:R-:W-:Y:S01]  /*6ac0*/  UISETP.NE.AND UP0, UPT, UR5, 0x3, UPT ;  /* 0x000000030500788c */ /* 0x000fe2000bf05270 */
[----:B------:R-:W-:Y:S03]  /*6ad0*/  @P1 IMAD R0, R77, 0x2, R2 ;  /* 0x000000024d001824 */ /* 0x000fe600078e0202 */
[----:B------:R-:W-:Y:S02]  /*6ae0*/  USEL UR4, URZ, 0x1, UP0 ;  /* 0x00000001ff047887 */ /* 0x000fe40008000000 */
[----:B------:R1:W1:Y:S01]  /*6af0*/  @P1 LDSM.16.M88.4 R48, [R0+0x400] ;  /* 0x000400000030183b */ /* 0x0002620000000200 */
[----:B------:R-:W-:Y:S03]  /*6b00*/  USEL UR5, UR5, URZ, UP0 ;  /* 0x000000ff05057287 */ /* 0x000fe60008000000 */
[----:B------:R-:W-:Y:S03]  /*6b10*/  LOP3.LUT R39, R39, UR4, RZ, 0x3c, !PT ;  /* 0x0000000427277c12 */ /* 0x000fe6000f8e3cff */
[----:B------:R-:W-:Y:S02]  /*6b20*/  IMAD.U32 R85, RZ, RZ, UR5 ;  /* 0x00000005ff557e24 */ /* 0x000fe4000f8e00ff */
.L_x_109:
[----:B------:R-:W-:Y:S05]  /*6b30*/  BSYNC B1 ;  /* 0x0000000000017941 */ /* 0x000fea0003800000 */
.L_x_108:
[----:B------:R-:W-:Y:S04]  /*6b40*/  SHF.R.U32.HI R5, RZ, 0x15, R34 ;  /* 0x00000015ff057819 */ /* 0x000fe80000011622 */
[----:B------:R-:W-:Y:S01]  /*6b50*/  LOP3.LUT P1, RZ, R5, 0x3, R76, 0x48, !PT ;  /* 0x0000000305ff7812 */ /* 0x000fe2000782484c */
[----:B------:R-:W-:Y:S01]  /*6b60*/  @!UPT UIADD3 URZ, UPT, UPT, URZ, URZ, URZ ;  /* 0x000000fffffff290 */ /* 0x000fe2000fffe0ff */
[----:B----4-:R-:W-:Y:S11]  /*6b70*/  @P0 BRA `(.L_x_113) ;  /* 0x0000000000080947 */ /* 0x010ff60003800000 */
[----:B------:R-:W4:Y:S02]  /*6b80*/  SYNCS.PHASECHK.TRANS64.TRYWAIT P0, [R84+URZ+0x1f0], R3 ;  /* 0x0001f003540075a7 */ /* 0x000f2400080011ff */
[----:B----4-:R-:W-:Y:S05]  /*6b90*/  @!P0 BRA `(.L_x_114) ;  /* 0x0000002400008947 */ /* 0x010fea0003800000 */
.L_x_113:
[----:B------:R-:W-:Y:S05]  /*6ba0*/  @!P1 BRA `(.L_x_115) ;  /* 0x0000000000409947 */ /* 0x000fea0003800000 */
[----:B------:R-:W5:Y:S01]  /*6bb0*/  LDCU.64 UR8, c[0x4][0x70] ;  /* 0x01000e00ff0877ac */ /* 0x000f620008000a00 */
[----:B----4-:R-:W-:Y:S01]  /*6bc0*/  MOV R3, 0x0 ;  /* 0x0000000000037802 */ /* 0x010fe20000000f00 */
[----:B------:R-:W-:Y:S02]  /*6bd0*/  HFMA2 R12, -RZ, RZ, 0, 5.9604644775390625e-08 ;  /* 0x00000001ff0c7431 */ /* 0x000fe400000001ff */
[----:B------:R-:W-:Y:S02]  /*6be0*/  IMAD.MOV.U32 R8, RZ, RZ, 0x192 ;  /* 0x00000192ff087424 */ /* 0x000fe400078e00ff */
[----:B------:R-:W-:Y:S01]  /*6bf0*/  IMAD.MOV.U32 R13, RZ, RZ, RZ ;  /* 0x000000ffff0d7224 */ /* 0x000fe200078e00ff */
[----:B------:R-:W4:Y:S01]  /*6c00*/  LDCU.64 UR6, c[0x4][0x78] ;  /* 0x01000f00ff0677ac */ /* 0x000f220008000a00 */
[----:B-1----:R-:W1:Y:S01]  /*6c10*/  LDC.64 R2, c[0x4][R3] ;  /* 0x0100000003027b82 */ /* 0x002e620000000a00 */
[----:B------:R-:W2:Y:S01]  /*6c20*/  LDCU.64 UR4, c[0x4][0x10] ;  /* 0x01000200ff0477ac */ /* 0x000ea20008000a00 */
[----:B-----5:R-:W-:Y:S01]  /*6c30*/  MOV R5, UR9 ;  /* 0x0000000900057c02 */ /* 0x020fe20008000f00 */
[----:B------:R-:W-:Y:S01]  /*6c40*/  IMAD.U32 R4, RZ, RZ, UR8 ;  /* 0x00000008ff047e24 */ /* 0x000fe2000f8e00ff */
[----:B----4-:R-:W-:Y:S01]  /*6c50*/  MOV R7, UR7 ;  /* 0x0000000700077c02 */ /* 0x010fe20008000f00 */
[----:B------:R-:W-:Y:S01]  /*6c60*/  IMAD.U32 R6, RZ, RZ, UR6 ;  /* 0x00000006ff067e24 */ /* 0x000fe2000f8e00ff */
[----:B--2---:R-:W-:Y:S01]  /*6c70*/  MOV R11, UR5 ;  /* 0x00000005000b7c02 */ /* 0x004fe20008000f00 */
[----:B------:R-:W-:Y:S02]  /*6c80*/  IMAD.U32 R10, RZ, RZ, UR4 ;  /* 0x00000004ff0a7e24 */ /* 0x000fe4000f8e00ff */
[----:B------:R-:W-:Y:S07]  /*6c90*/  LEPC R20, `(.L_x_115) ;  /* 0x000000001014794e */ /* 0x000fee0000000000 */
[----:B-1-3--:R-:W-:Y:S05]  /*6ca0*/  CALL.ABS.NOINC R2 ;  /* 0x0000000002007343 */ /* 0x00afea0003c00000 */
.L_x_115:
[----:B---3--:R-:W-:Y:S01]  /*6cb0*/  SHF.L.U32 R20, R40, 0x10, RZ ;  /* 0x0000001028147819 */ /* 0x008fe200000006ff */
[----:B------:R-:W-:Y:S05]  /*6cc0*/  WARPSYNC.ALL ;  /* 0x0000000000007948 */ /* 0x000fea0003800000 */
[----:B------:R-:W-:Y:S01]  /*6cd0*/  R2UR UR4, R34 ;  /* 0x00000000220472ca */ /* 0x000fe200000e0000 */
[----:B------:R-:W-:Y:S01]  /*6ce0*/  BSSY.RECONVERGENT B0, `(.L_x_116) ;  /* 0x0000052000007945 */ /* 0x000fe20003800200 */
[----:B------:R-:W-:Y:S02]  /*6cf0*/  LOP3.LUT R21, R40, 0xffff0000, RZ, 0xc0, !PT ;  /* 0xffff000028157812 */ /* 0x000fe400078ec0ff */
[----:B------:R-:W-:Y:S02]  /*6d00*/  LOP3.LUT R36, R41, 0xffff0000, RZ, 0xc0, !PT ;  /* 0xffff000029247812 */ /* 0x000fe400078ec0ff */
[----:B-1----:R-:W-:Y:S02]  /*6d10*/  SHF.L.U32 R37, R48, 0x10, RZ ;  /* 0x0000001030257819 */ /* 0x002fe400000006ff */
[----:B------:R-:W-:Y:S02]  /*6d20*/  MOV R69, UR57 ;  /* 0x0000003900457c02 */ /* 0x000fe40008000f00 */
[----:B------:R-:W-:Y:S02]  /*6d30*/  LOP3.LUT R38, R51, 0xffff0000, RZ, 0xc0, !PT ;  /* 0xffff000033267812 */ /* 0x000fe400078ec0ff */
[----:B------:R-:W-:Y:S01]  /*6d40*/  LEA R89, R69, R74, 0xb ;  /* 0x0000004a45597211 */ /* 0x000fe200078e58ff */
[----:B------:R-:W2:Y:S01]  /*6d50*/  LDTM.16dp256bit.x4 R4, tmem[UR4] ;  /* 0x00000004000479ee */ /* 0x000ea20008120000 */
[----:B------:R-:W-:Y:S02]  /*6d60*/  SHF.L.U32 R88, R77, 0x1, RZ ;  /* 0x000000014d587819 */ /* 0x000fe400000006ff */
[----:B------:R-:W-:Y:S02]  /*6d70*/  LEA R91, R89, UR50, 0x1 ;  /* 0x00000032595b7c11 */ /* 0x000fe4000f8e08ff */
[----:B------:R-:W-:Y:S02]  /*6d80*/  ISETP.NE.AND P0, PT, R75, RZ, PT ;  /* 0x000000ff4b00720c */ /* 0x000fe40003f05270 */
[----:B------:R-:W-:Y:S01]  /*6d90*/  IADD3 R90, PT, PT, R88, 0x400, R91 ;  /* 0x00000400585a7810 */ /* 0x000fe20007ffe05b */
[C---:B--2---:R-:W-:Y:S01]  /*6da0*/  FMUL R0, R33.reuse, R4 ;  /* 0x0000000421007220 */ /* 0x044fe20000400000 */
[C---:B------:R-:W-:Y:S01]  /*6db0*/  FMUL R2, R33.reuse, R5 ;  /* 0x0000000521027220 */ /* 0x040fe20000400000 */
[C---:B----4-:R-:W-:Y:S01]  /*6dc0*/  FMUL R3, R33.reuse, R6 ;  /* 0x0000000621037220 */ /* 0x050fe20000400000 */
[----:B------:R-:W-:Y:S01]  /*6dd0*/  FMUL R7, R33, R7 ;  /* 0x0000000721077220 */ /* 0x000fe20000400000 */
[----:B------:R-:W-:Y:S01]  /*6de0*/  FFMA R0, R35, R20, R0 ;  /* 0x0000001423007223 */ /* 0x000fe20000000000 */
[----:B------:R-:W-:Y:S01]  /*6df0*/  SHF.L.U32 R20, R41, 0x10, RZ ;  /* 0x0000001029147819 */ /* 0x000fe200000006ff */
[----:B------:R-:W-:Y:S01]  /*6e00*/  FFMA R2, R35, R21, R2 ;  /* 0x0000001523027223 */ /* 0x000fe20000000002 */
[----:B------:R-:W-:Y:S01]  /*6e10*/  SHF.L.U32 R21, R43, 0x10, RZ ;  /* 0x000000102b157819 */ /* 0x000fe200000006ff */
[C---:B------:R-:W-:Y:S01]  /*6e20*/  FMUL R4, R33.reuse, R8 ;  /* 0x0000000821047220 */ /* 0x040fe20000400000 */
[----:B------:R-:W-:Y:S01]  /*6e30*/  FMUL R5, R33, R9 ;  /* 0x0000000921057220 */ /* 0x000fe20000400000 */
[C---:B------:R-:W-:Y:S01]  /*6e40*/  FFMA R3, R35.reuse, R20, R3 ;  /* 0x0000001423037223 */ /* 0x040fe20000000003 */
[----:B------:R-:W-:Y:S01]  /*6e50*/  SHF.L.U32 R20, R42, 0x10, RZ ;  /* 0x000000102a147819 */ /* 0x000fe200000006ff */
[----:B------:R-:W-:Y:S01]  /*6e60*/  FFMA R7, R35, R36, R7 ;  /* 0x0000002423077223 */ /* 0x000fe20000000007 */
[----:B------:R-:W-:Y:S01]  /*6e70*/  LOP3.LUT R36, R43, 0xffff0000, RZ, 0xc0, !PT ;  /* 0xffff00002b247812 */ /* 0x000fe200078ec0ff */
[----:B------:R-:W-:Y:S01]  /*6e80*/  FMUL R6, R33, R10 ;  /* 0x0000000a21067220 */ /* 0x000fe20000400000 */
[----:B------:R-:W-:Y:S01]  /*6e90*/  F2FP.BF16.F32.PACK_AB R44, R2, R0 ;  /* 0x00000000022c723e */ /* 0x000fe200000010ff */
[----:B------:R-:W-:Y:S01]  /*6ea0*/  FFMA R4, R35, R20, R4 ;  /* 0x0000001423047223 */ /* 0x000fe20000000004 */
[----:B------:R-:W-:Y:S01]  /*6eb0*/  LOP3.LUT R20, R42, 0xffff0000, RZ, 0xc0, !PT ;  /* 0xffff00002a147812 */ /* 0x000fe200078ec0ff */
[----:B------:R-:W-:Y:S01]  /*6ec0*/  FMUL R11, R33, R11 ;  /* 0x0000000b210b7220 */ /* 0x000fe20000400000 */
[----:B------:R-:W-:Y:S01]  /*6ed0*/  F2FP.BF16.F32.PACK_AB R45, R7, R3 ;  /* 0x00000003072d723e */ /* 0x000fe200000010ff */
[C---:B------:R-:W-:Y:S01]  /*6ee0*/  FMUL R8, R33.reuse, R12 ;  /* 0x0000000c21087220 */ /* 0x040fe20000400000 */
[----:B------:R-:W-:Y:S01]  /*6ef0*/  FMUL R9, R33, R13 ;  /* 0x0000000d21097220 */ /* 0x000fe20000400000 */
[C---:B------:R-:W-:Y:S01]  /*6f00*/  FFMA R5, R35.reuse, R20, R5 ;  /* 0x0000001423057223 */ /* 0x040fe20000000005 */
[----:B------:R-:W-:Y:S01]  /*6f10*/  LOP3.LUT R20, R48, 0xffff0000, RZ, 0xc0, !PT ;  /* 0xffff000030147812 */ /* 0x000fe200078ec0ff */
[----:B------:R-:W-:Y:S01]  /*6f20*/  FFMA R6, R35, R21, R6 ;  /* 0x0000001523067223 */ /* 0x000fe20000000006 */
[----:B------:R-:W-:Y:S01]  /*6f30*/  SHF.L.U32 R21, R49, 0x10, RZ ;  /* 0x0000001031157819 */ /* 0x000fe200000006ff */
[C---:B------:R-:W-:Y:S01]  /*6f40*/  FFMA R11, R35.reuse, R36, R11 ;  /* 0x00000024230b7223 */ /* 0x040fe2000000000b */
[C---:B------:R-:W-:Y:S01]  /*6f50*/  FFMA R8, R35.reuse, R37, R8 ;  /* 0x0000002523087223 */ /* 0x040fe20000000008 */
[----:B------:R-:W-:Y:S01]  /*6f60*/  FFMA R9, R35, R20, R9 ;  /* 0x0000001423097223 */ /* 0x000fe20000000009 */
[----:B------:R-:W-:Y:S01]  /*6f70*/  FMUL R10, R33, R14 ;  /* 0x0000000e210a7220 */ /* 0x000fe20000400000 */
[----:B------:R-:W-:Y:S01]  /*6f80*/  LOP3.LUT R20, R49, 0xffff0000, RZ, 0xc0, !PT ;  /* 0xffff000031147812 */ /* 0x000fe200078ec0ff */
[C---:B------:R-:W-:Y:S01]  /*6f90*/  FMUL R15, R33.reuse, R15 ;  /* 0x0000000f210f7220 */ /* 0x040fe20000400000 */
[----:B------:R-:W-:Y:S01]  /*6fa0*/  FMUL R12, R33, R16 ;  /* 0x00000010210c7220 */ /* 0x000fe20000400000 */
[C---:B------:R-:W-:Y:S01]  /*6fb0*/  FFMA R10, R35.reuse, R21, R10 ;  /* 0x00000015230a7223 */ /* 0x040fe2000000000a */
[C---:B------:R-:W-:Y:S01]  /*6fc0*/  LOP3.LUT R36, R50.reuse, 0xffff0000, RZ, 0xc0, !PT ;  /* 0xffff000032247812 */ /* 0x040fe200078ec0ff */
[----:B------:R-:W-:Y:S01]  /*6fd0*/  FFMA R15, R35, R20, R15 ;  /* 0x00000014230f7223 */ /* 0x000fe2000000000f */
[----:B------:R-:W-:Y:S01]  /*6fe0*/  SHF.L.U32 R20, R50, 0x10, RZ ;  /* 0x0000001032147819 */ /* 0x000fe200000006ff */
[----:B------:R-:W-:Y:S01]  /*6ff0*/  FMUL R13, R33, R17 ;  /* 0x00000011210d7220 */ /* 0x000fe20000400000 */
[----:B------:R-:W-:Y:S01]  /*7000*/  SHF.L.U32 R21, R51, 0x10, RZ ;  /* 0x0000001033157819 */ /* 0x000fe200000006ff */
[C---:B------:R-:W-:Y:S01]  /*7010*/  FMUL R14, R33.reuse, R18 ;  /* 0x00000012210e7220 */ /* 0x040fe20000400000 */
[----:B------:R-:W-:Y:S01]  /*7020*/  FMUL R19, R33, R19 ;  /* 0x0000001321137220 */ /* 0x000fe20000400000 */
[C---:B------:R-:W-:Y:S01]  /*7030*/  FFMA R12, R35.reuse, R20, R12 ;  /* 0x00000014230c7223 */ /* 0x040fe2000000000c */
[C---:B------:R-:W-:Y:S01]  /*7040*/  FFMA R13, R35.reuse, R36, R13 ;  /* 0x00000024230d7223 */ /* 0x040fe2000000000d */
[C---:B------:R-:W-:Y:S01]  /*7050*/  FFMA R14, R35.reuse, R21, R14 ;  /* 0x00000015230e7223 */ /* 0x040fe2000000000e */
[----:B------:R-:W-:Y:S01]  /*7060*/  FFMA R19, R35, R38, R19 ;  /* 0x0000002623137223 */ /* 0x000fe20000000013 */
[----:B------:R-:W-:Y:S02]  /*7070*/  F2FP.BF16.F32.PACK_AB R46, R5, R4 ;  /* 0x00000004052e723e */ /* 0x000fe400000010ff */
[----:B------:R-:W-:Y:S02]  /*7080*/  F2FP.BF16.F32.PACK_AB R47, R11, R6 ;  /* 0x000000060b2f723e */ /* 0x000fe400000010ff */
[----:B------:R-:W-:Y:S02]  /*7090*/  F2FP.BF16.F32.PACK_AB R68, R9, R8 ;  /* 0x000000080944723e */ /* 0x000fe400000010ff */
[----:B------:R-:W-:Y:S01]  /*70a0*/  F2FP.BF16.F32.PACK_AB R69, R15, R10 ;  /* 0x0000000a0f45723e */ /* 0x000fe200000010ff */
[----:B------:R1:W-:Y:S01]  /*70b0*/  STSM.16.M88.4 [R91+0x400], R44 ;  /* 0x0004002c5b007844 */ /* 0x0003e20000000200 */
[----:B------:R-:W-:Y:S02]  /*70c0*/  F2FP.BF16.F32.PACK_AB R70, R13, R12 ;  /* 0x0000000c0d46723e */ /* 0x000fe400000010ff */
[----:B------:R-:W-:Y:S05]  /*70d0*/  F2FP.BF16.F32.PACK_AB R71, R19, R14 ;  /* 0x0000000e1347723e */ /* 0x000fea00000010ff */
[----:B------:R1:W-:Y:S01]  /*70e0*/  STSM.16.M88.4 [R90], R68 ;  /* 0x000000445a007844 */ /* 0x0003e20000000200 */
[----:B------:R-:W-:Y:S01]  /*70f0*/  @!PT LDS RZ, [RZ] ;  /* 0x00000000fffff984 */ /* 0x000fe20000000800 */
[----:B------:R-:W-:Y:S01]  /*7100*/  @!PT LDS RZ, [RZ] ;  /* 0x00000000fffff984 */ /* 0x000fe20000000800 */
[----:B------:R-:W-:Y:S01]  /*7110*/  @!PT LDS RZ, [RZ] ;  /* 0x00000000fffff984 */ /* 0x000fe20000000800 */
[----:B------:R-:W-:Y:S01]  /*7120*/  @!PT LDS RZ, [RZ] ;  /* 0x00000000fffff984 */ /* 0x000fe20000000800 */
[----:B------:R2:W-:Y:S07]  /*7130*/  MEMBAR.ALL.CTA ;  /* 0x0000000000007992 */ /* 0x0005ee0000008000 */
[----:B--2---:R-:W2:Y:S02]  /*7140*/  FENCE.VIEW.ASYNC.S ;  /* 0x00000000000073c6 */ /* 0x004ea40000000000 */
[----:B--2---:R-:W-:Y:S06]  /*7150*/  BAR.SYNC.DEFER_BLOCKING 0x1, 0x80 ;  /* 0x0042000000007b1d */ /* 0x004fec0000010000 */
[----:B------:R-:W-:Y:S05]  /*7160*/  @P0 BRA `(.L_x_117) ;  /* 0x0000000000240947 */ /* 0x000fea0003800000 */
[----:B------:R-:W-:Y:S01]  /*7170*/  R2UR UR42, R81 ;  /* 0x00000000512a72ca */ /* 0x000fe200000e0000 */
[----:B------:R-:W-:Y:S01]  /*7180*/  UIADD3 UR6, UP0, UPT, UR58, 0x680, URZ ;  /* 0x000006803a067890 */ /* 0x000fe2000ff1e0ff */
[----:B------:R-:W-:Y:S01]  /*7190*/  R2UR UR43, R79 ;  /* 0x000000004f2b72ca */ /* 0x000fe200000e0000 */
[----:B------:R-:W-:Y:S01]  /*71a0*/  ULEA UR4, UR57, UR50, 0xc ;  /* 0x0000003239047291 */ /* 0x000fe2000f8e60ff */
[----:B------:R-:W-:Y:S01]  /*71b0*/  R2UR UR44, R80 ;  /* 0x00000000502c72ca */ /* 0x000fe200000e0000 */
[----:B------:R-:W-:Y:S02]  /*71c0*/  UIADD3.X UR7, UPT, UPT, URZ, UR59, URZ, UP0, !UPT ;  /* 0x0000003bff077290 */ /* 0x000fe400087fe4ff */
[----:B------:R-:W-:Y:S10]  /*71d0*/  UIADD3 UR40, UPT, UPT, UR4, 0x400, URZ ;  /* 0x0000040004287890 */ /* 0x000ff4000fffe0ff */
[----:B------:R2:W-:Y:S02]  /*71e0*/  UTMASTG.4D.IM2COL [UR40], [UR6] ;  /* 0x00000028060073b5 */ /* 0x0005e40008058000 */
[----:B--2---:R0:W-:Y:S02]  /*71f0*/  UTMACMDFLUSH ;  /* 0x00000000000079b7 */ /* 0x0041e40000000000 */
.L_x_117:
[----:B------:R-:W-:Y:S05]  /*7200*/  BSYNC.RECONVERGENT B0 ;  /* 0x0000000000007941 */ /* 0x000fea0003800200 */
.L_x_116:
[----:B------:R-:W-:Y:S01]  /*7210*/  UIADD3 UR40, UPT, UPT, UR57, 0x1, URZ ;  /* 0x0000000139287890 */ /* 0x000fe2000fffe0ff */
[----:B------:R-:W-:Y:S03]  /*7220*/  BSSY.RECONVERGENT B0, `(.L_x_118) ;  /* 0x0000005000007945 */ /* 0x000fe60003800200 */
[----:B------:R-:W-:Y:S04]  /*7230*/  UISETP.NE.AND UP0, UPT, UR40, 0x3, UPT ;  /* 0x000000032800788c */ /* 0x000fe8000bf05270 */
[----:B------:R-:W-:Y:S01]  /*7240*/  USEL UR42, UR40, URZ, UP0 ;  /* 0x000000ff282a7287 */ /* 0x000fe20008000000 */
[----:B------:R-:W-:Y:S11]  /*7250*/  @P0 BRA `(.L_x_119) ;  /* 0x0000000000040947 */ /* 0x000ff60003800000 */
[----:B------:R-:W-:Y:S04]  /*7260*/  DEPBAR.LE SB0, 0x1 ;  /* 0x000080400000791a */ /* 0x000fe80000000000 */
.L_x_119:
[----:B------:R-:W-:Y:S05]  /*7270*/  BSYNC.RECONVERGENT B0 ;  /* 0x0000000000007941 */ /* 0x000fea0003800200 */
.L_x_118:
[----:B------:R-:W-:Y:S01]  /*7280*/  BAR.SYNC.DEFER_BLOCKING 0x1, 0x80 ;  /* 0x0042000000007b1d */ /* 0x000fe20000010000 */
[----:B------:R-:W-:Y:S01]  /*7290*/  ISETP.NE.AND P1, PT, R83, RZ, PT ;  /* 0x000000ff5300720c */ /* 0x000fe20003f25270 */
[----:B------:R-:W-:Y:S01]  /*72a0*/  UISETP.NE.AND UP0, UPT, UR53, URZ, UPT ;  /* 0x000000ff3500728c */ /* 0x000fe2000bf05270 */
[----:B------:R-:W-:Y:S11]  /*72b0*/  LEA R3, R85, UR50, 0x3 ;  /* 0x0000003255037c11 */ /* 0x000ff6000f8e18ff */
[----:B------:R-:W-:Y:S01]  /*72c0*/  @P1 SHF.L.U32 R4, R39, 0x1f, RZ ;  /* 0x0000001f27041819 */ /* 0x000fe200000006ff */
[----:B------:R-:W-:Y:S06]  /*72d0*/  BRA.U !UP0, `(.L_x_120) ;  /* 0x0000000108247547 */ /* 0x000fec000b800000 */
[----:B------:R-:W2:Y:S01]  /*72e0*/  S2R R0, SR_CgaCtaId ;  /* 0x0000000000007919 */ /* 0x000ea20000008800 */
[----:B------:R-:W-:Y:S01]  /*72f0*/  IMAD.U32 R2, RZ, RZ, UR52 ;  /* 0x00000034ff027e24 */ /* 0x000fe2000f8e00ff */
[----:B------:R-:W-:Y:S04]  /*7300*/  UIADD3 UR52, UPT, UPT, UR52, 0x1, URZ ;  /* 0x0000000134347890 */ /* 0x000fe8000fffe0ff */
[----:B------:R-:W-:Y:S01]  /*7310*/  @P1 LEA R2, R2, UR50, 0x3 ;  /* 0x0000003202021c11 */ /* 0x000fe2000f8e18ff */
[----:B------:R-:W-:Y:S04]  /*7320*/  UISETP.NE.AND UP0, UPT, UR52, 0x3, UPT ;  /* 0x000000033400788c */ /* 0x000fe8000bf05270 */
[----:B------:R-:W-:Y:S01]  /*7330*/  @P1 VIADD R5, R2, 0x1b8 ;  /* 0x000001b802051836 */ /* 0x000fe20000000000 */
[----:B------:R-:W-:Y:S04]  /*7340*/  USEL UR52, UR52, URZ, UP0 ;  /* 0x000000ff34347287 */ /* 0x000fe80008000000 */
[----:B--2---:R-:W-:Y:S04]  /*7350*/  @P1 PRMT R0, R0, 0x654, R5 ;  /* 0x0000065400001816 */ /* 0x004fe80000000005 */
[----:B------:R2:W-:Y:S04]  /*7360*/  @P1 SYNCS.ARRIVE.TRANS64.RED.A1T0 RZ, [R0+URZ], RZ ;  /* 0x000000ff00ff19a7 */ /* 0x0005e800081004ff */
.L_x_120:
[----:B------:R-:W3:Y:S01]  /*7370*/  @P1 SYNCS.PHASECHK.TRANS64.TRYWAIT P0, [R3+URZ+0x1a0], R4 ;  /* 0x0001a004030015a7 */ /* 0x000ee200080011ff */
[----:B------:R-:W-:Y:S01]  /*7380*/  BSSY B1, `(.L_x_121) ;  /* 0x0000013000017945 */ /* 0x000fe20003800000 */
[----:B---3--:R-:W-:Y:S03]  /*7390*/  @P1 SEL R86, RZ, 0x1, !P0 ;  /* 0x00000001ff561807 */ /* 0x008fe60004000000 */
[----:B------:R-:W-:Y:S05]  /*73a0*/  @!P1 BRA `(.L_x_122) ;  /* 0x0000000000409947 */ /* 0x000fea0003800000 */
[----:B------:R-:W-:Y:S01]  /*73b0*/  ISETP.NE.AND P1, PT, R87, RZ, PT ;  /* 0x000000ff5700720c */ /* 0x000fe20003f25270 */
[----:B------:R-:W-:Y:S01]  /*73c0*/  BSSY B0, `(.L_x_123) ;  /* 0x0000009000007945 */ /* 0x000fe20003800000 */
[----:B------:R-:W-:Y:S11]  /*73d0*/  ISETP.NE.AND P0, PT, R86, RZ, PT ;  /* 0x000000ff5600720c */ /* 0x000ff60003f05270 */
[----:B------:R-:W-:Y:S05]  /*73e0*/  @P1 IMAD R5, R85, 0x800, R74 ;  /* 0x0000080055051824 */ /* 0x000fea00078e024a */
[----:B------:R-:W-:Y:S05]  /*73f0*/  @P1 LEA R5, R5, UR50, 0x1 ;  /* 0x0000003205051c11 */ /* 0x000fea000f8e08ff */
[----:B--2---:R-:W-:Y:S01]  /*7400*/  @P1 IMAD.IADD R0, R88, 0x1, R5 ;  /* 0x0000000158001824 */ /* 0x004fe200078e0205 */
[----:B------:R-:W-:Y:S06]  /*7410*/  @P0 BRA `(.L_x_124) ;  /* 0x00000000000c0947 */ /* 0x000fec0003800000 */
[----:B------:R-:W-:Y:S04]  /*7420*/  SHF.L.U32 R2, R39, 0x1f, RZ ;  /* 0x0000001f27027819 */ /* 0x000fe800000006ff */
[----:B------:R-:W2:Y:S02]  /*7430*/  SYNCS.PHASECHK.TRANS64.TRYWAIT P0, [R3+URZ+0x1a0], R2 ;  /* 0x0001a002030075a7 */ /* 0x000ea400080011ff */
[----:B--2---:R-:W-:Y:S05]  /*7440*/  @!P0 BRA `(.L_x_125) ;  /* 0x0000001800e88947 */ /* 0x004fea0003800000 */
.L_x_124:
[----:B------:R-:W-:Y:S05]  /*7450*/  BSYNC B0 ;  /* 0x0000000000007941 */ /* 0x000fea0003800000 */
.L_x_123:
[----:B------:R-:W-:Y:S11]  /*7460*/  ISETP.NE.AND P0, PT, R87, RZ, PT ;  /* 0x000000ff5700720c */ /* 0x000ff60003f05270 */
[----:B------:R-:W-:Y:S02]  /*7470*/  @!UPT UIADD3 URZ, UPT, UPT, URZ, URZ, URZ ;  /* 0x000000fffffff290 */ /* 0x000fe4000fffe0ff */
[----:B------:R-:W-:Y:S05]  /*7480*/  @P0 WARPSYNC.ALL ;  /* 0x0000000000000948 */ /* 0x000fea0003800000 */
[----:B------:R3:W4:Y:S04]  /*7490*/  @P0 LDSM.16.M88.4 R40, [R5+0x400] ;  /* 0x000400000528083b */ /* 0x0007280000000200 */
[----:B------:R3:W1:Y:S02]  /*74a0*/  @P0 LDSM.16.M88.4 R48, [R0+0x400] ;  /* 0x000400000030083b */ /* 0x0006640000000200 */
.L_x_122:
[----:B------:R-:W-:Y:S05]  /*74b0*/  BSYNC B1 ;  /* 0x0000000000017941 */ /* 0x000fea0003800000 */
.L_x_121:
[----:B--2---:R-:W-:Y:S05]  /*74c0*/  VIADD R3, R34, 0x20 ;  /* 0x0000002022037836 */ /* 0x004fea0000000000 */
[----:B------:R-:W-:Y:S04]  /*74d0*/  SHF.R.U32.HI R3, RZ, 0x15, R3 ;  /* 0x00000015ff037819 */ /* 0x000fe80000011603 */
[----:B------:R-:W-:Y:S11]  /*74e0*/  LOP3.LUT P0, RZ, R3, 0x3, R76, 0x48, !PT ;  /* 0x0000000303ff7812 */ /* 0x000ff6000780484c */
[----:B------:R-:W-:Y:S02]  /*74f0*/  @!UPT UIADD3 URZ, UPT, UPT, URZ, URZ, URZ ;  /* 0x000000fffffff290 */ /* 0x000fe4000fffe0ff */
[----:B------:R-:W-:Y:S05]  /*7500*/  @!P0 BRA `(.L_x_126) ;  /* 0x0000000000408947 */ /* 0x000fea0003800000 */
[----:B------:R-:W3:Y:S01]  /*7510*/  LDCU.64 UR8, c[0x4][0x70] ;  /* 0x01000e00ff0877ac */ /* 0x000ee20008000a00 */
[----:B------:R-:W-:Y:S01]  /*7520*/  MOV R3, 0x0 ;  /* 0x0000000000037802 */ /* 0x000fe20000000f00 */
[----:B------:R-:W-:Y:S02]  /*7530*/  HFMA2 R12, -RZ, RZ, 0, 5.9604644775390625e-08 ;  /* 0x00000001ff0c7431 */ /* 0x000fe400000001ff */
[----:B------:R-:W-:Y:S02]  /*7540*/  IMAD.MOV.U32 R8, RZ, RZ, 0x192 ;  /* 0x00000192ff087424 */ /* 0x000fe400078e00ff */
[----:B------:R-:W-:Y:S01]  /*7550*/  IMAD.MOV.U32 R13, RZ, RZ, RZ ;  /* 0x000000ffff0d7224 */ /* 0x000fe200078e00ff */
[----:B------:R-:W2:Y:S01]  /*7560*/  LDCU.64 UR6, c[0x4][0x78] ;  /* 0x01000f00ff0677ac */ /* 0x000ea20008000a00 */
[----:B------:R-:W1:Y:S01]  /*7570*/  LDC.64 R2, c[0x4][R3] ;  /* 0x0100000003027b82 */ /* 0x000e620000000a00 */
[----:B------:R-:W5:Y:S01]  /*7580*/  LDCU.64 UR4, c[0x4][0x10] ;  /* 0x01000200ff0477ac */ /* 0x000f620008000a00 */
[----:B---3--:R-:W-:Y:S01]  /*7590*/  MOV R5, UR9 ;  /* 0x0000000900057c02 */ /* 0x008fe20008000f00 */
[----:B------:R-:W-:Y:S01]  /*75a0*/  IMAD.U32 R4, RZ, RZ, UR8 ;  /* 0x00000008ff047e24 */ /* 0x000fe2000f8e00ff */
[----:B--2---:R-:W-:Y:S01]  /*75b0*/  MOV R7, UR7 ;  /* 0x0000000700077c02 */ /* 0x004fe20008000f00 */
[----:B------:R-:W-:Y:S01]  /*75c0*/  IMAD.U32 R6, RZ, RZ, UR6 ;  /* 0x00000006ff067e24 */ /* 0x000fe2000f8e00ff */
[----:B-----5:R-:W-:Y:S01]  /*75d0*/  MOV R11, UR5 ;  /* 0x00000005000b7c02 */ /* 0x020fe20008000f00 */
[----:B------:R-:W-:Y:S02]  /*75e0*/  IMAD.U32 R10, RZ, RZ, UR4 ;  /* 0x00000004ff0a7e24 */ /* 0x000fe4000f8e00ff */
[----:B------:R-:W-:Y:S07]  /*75f0*/  LEPC R20, `(.L_x_126) ;  /* 0x000000001014794e */ /* 0x000fee0000000000 */
[----:B-1--4-:R-:W-:Y:S05]  /*7600*/  CALL.ABS.NOINC R2 ;  /* 0x0000000002007343 */ /* 0x012fea0003c00000 */
.L_x_126:
[----:B------:R-:W-:Y:S01]  /*7610*/  ISETP.NE.AND P0, PT, R75, RZ, PT ;  /* 0x000000ff4b00720c */ /* 0x000fe20003f05270 */
[----:B------:R-:W-:Y:S05]  /*7620*/  WARPSYNC.ALL ;  /* 0x0000000000007948 */ /* 0x000fea0003800000 */
[----:B------:R-:W-:Y:S01]  /*7630*/  R2UR UR4, R34 ;  /* 0x00000000220472ca */ /* 0x000fe200000e0000 */
[----:B------:R-:W-:Y:S01]  /*7640*/  BSSY.RECONVERGENT B0, `(.L_x_127) ;  /* 0x0000057000007945 */ /* 0x000fe20003800200 */
[----:B------:R-:W-:Y:S02]  /*7650*/  R2UR UR5, R84 ;  /* 0x00000000540572ca */ /* 0x000fe400000e0000 */
[C---:B----4-:R-:W-:Y:S02]  /*7660*/  SHF.L.U32 R20, R40.reuse, 0x10, RZ ;  /* 0x0000001028147819 */ /* 0x050fe400000006ff */
[----:B------:R-:W-:Y:S02]  /*7670*/  LOP3.LUT R36, R40, 0xffff0000, RZ, 0xc0, !PT ;  /* 0xffff000028247812 */ /* 0x000fe400078ec0ff */
[C---:B------:R-:W-:Y:S02]  /*7680*/  SHF.L.U32 R21, R41.reuse, 0x10, RZ ;  /* 0x0000001029157819 */ /* 0x040fe400000006ff */
[----:B------:R-:W-:Y:S02]  /*7690*/  LOP3.LUT R38, R41, 0xffff0000, RZ, 0xc0, !PT ;  /* 0xffff000029267812 */ /* 0x000fe400078ec0ff */
[C---:B------:R-:W-:Y:S01]  /*76a0*/  SHF.L.U32 R37, R42.reuse, 0x10, RZ ;  /* 0x000000102a257819 */ /* 0x040fe200000006ff */
[----:B---3--:R-:W2:Y:S01]  /*76b0*/  LDTM.16dp256bit.x4 R4, tmem[UR4+0x20] ;  /* 0x00002004000479ee */ /* 0x008ea20008120000 */
[----:B------:R-:W-:Y:S01]  /*76c0*/  LOP3.LUT R40, R42, 0xffff0000, RZ, 0xc0, !PT ;  /* 0xffff00002a287812 */ /* 0x000fe200078ec0ff */
[----:B------:R-:W-:Y:S01]  /*76d0*/  NOP ;  /* 0x0000000000007918 */ /* 0x000fe20000000000 */
[C---:B------:R-:W-:Y:S01]  /*76e0*/  SHF.L.U32 R39, R43.reuse, 0x10, RZ ;  /* 0x000000102b277819 */ /* 0x040fe200000006ff */
[----:B------:R-:W-:Y:S01]  /*76f0*/  UIADD3 UR5, UPT, UPT, UR5, 0x200, URZ ;  /* 0x0000020005057890 */ /* 0x000fe2000fffe0ff */
[----:B------:R-:W-:Y:S02]  /*7700*/  LOP3.LUT R42, R43, 0xffff0000, RZ, 0xc0, !PT ;  /* 0xffff00002b2a7812 */ /* 0x000fe400078ec0ff */
[C---:B-1----:R-:W-:Y:S01]  /*7710*/  SHF.L.U32 R41, R48.reuse, 0x10, RZ ;  /* 0x0000001030297819 */ /* 0x042fe200000006ff */
[----:B------:R-:W-:Y:S01]  /*7720*/  UPRMT UR5, UR45, 0x654, UR5 ;  /* 0x000006542d057896 */ /* 0x000fe20008000005 */
[----:B------:R-:W-:Y:S02]  /*7730*/  LOP3.LUT R43, R48, 0xffff0000, RZ, 0xc0, !PT ;  /* 0xffff0000302b7812 */ /* 0x000fe400078ec0ff */
[C---:B------:R-:W-:Y:S02]  /*7740*/  SHF.L.U32 R44, R49.reuse, 0x10, RZ ;  /* 0x00000010312c7819 */ /* 0x040fe400000006ff */
[----:B------:R-:W-:Y:S02]  /*7750*/  LOP3.LUT R46, R49, 0xffff0000, RZ, 0xc0, !PT ;  /* 0xffff0000312e7812 */ /* 0x000fe400078ec0ff */
[C---:B------:R-:W-:Y:S02]  /*7760*/  SHF.L.U32 R45, R50.reuse, 0x10, RZ ;  /* 0x00000010322d7819 */ /* 0x040fe400000006ff */
[----:B--2---:R-:W-:Y:S01]  /*7770*/  SYNCS.ARRIVE.TRANS64.RED.A1T0 RZ, [UR5], RZ ;  /* 0x000000ffffff79a7 */ /* 0x004fe20008100405 */
[----:B------:R-:W-:Y:S02]  /*7780*/  LOP3.LUT R48, R50, 0xffff0000, RZ, 0xc0, !PT ;  /* 0xffff000032307812 */ /* 0x000fe400078ec0ff */
[----:B------:R-:W-:Y:S02]  /*7790*/  MOV R85, UR42 ;  /* 0x0000002a00557c02 */ /* 0x000fe40008000f00 */
[----:B------:R-:W-:Y:S02]  /*77a0*/  SHF.L.U32 R47, R51, 0x10, RZ ;  /* 0x00000010332f7819 */ /* 0x000fe400000006ff */
[----:B------:R-:W-:Y:S01]  /*77b0*/  LEA R85, R85, R74, 0xb ;  /* 0x0000004a55557211 */ /* 0x000fe200078e58ff */
[C---:B------:R-:W-:Y:S01]  /*77c0*/  FMUL R4, R33.reuse, R4 ;  /* 0x0000000421047220 */ /* 0x040fe20000400000 */
[C---:B------:R-:W-:Y:S01]  /*77d0*/  FMUL R5, R33.reuse, R5 ;  /* 0x0000000521057220 */ /* 0x040fe20000400000 */
[----:B------:R-:W-:Y:S01]  /*77e0*/  FMUL R6, R33, R6 ;  /* 0x0000000621067220 */ /* 0x000fe20000400000 */
[----:B------:R-:W-:Y:S01]  /*77f0*/  LEA R89, R85, UR50, 0x1 ;  /* 0x0000003255597c11 */ /* 0x000fe2000f8e08ff */
[C---:B------:R-:W-:Y:S01]  /*7800*/  FFMA R4, R35.reuse, R20, R4 ;  /* 0x0000001423047223 */ /* 0x040fe20000000004 */
[C---:B------:R-:W-:Y:S01]  /*7810*/  FFMA R5, R35.reuse, R36, R5 ;  /* 0x0000002423057223 */ /* 0x040fe20000000005 */
[----:B------:R-:W-:Y:S01]  /*7820*/  FFMA R6, R35, R21, R6 ;  /* 0x0000001523067223 */ /* 0x000fe20000000006 */
[----:B------:R-:W-:Y:S01]  /*7830*/  IADD3 R88, PT, PT, R88, 0x400, R89 ;  /* 0x0000040058587810 */ /* 0x000fe20007ffe059 */
[C---:B------:R-:W-:Y:S01]  /*7840*/  FMUL R7, R33.reuse, R7 ;  /* 0x0000000721077220 */ /* 0x040fe20000400000 */
[----:B------:R-:W-:Y:S01]  /*7850*/  FMUL R8, R33, R8 ;  /* 0x0000000821087220 */ /* 0x000fe20000400000 */
[----:B------:R-:W-:Y:S01]  /*7860*/  F2FP.BF16.F32.PACK_AB R68, R5, R4 ;  /* 0x000000040544723e */ /* 0x000fe200000010ff */
[----:B------:R-:W-:Y:S01]  /*7870*/  FMUL R9, R33, R9 ;  /* 0x0000000921097220 */ /* 0x000fe20000400000 */
[C---:B------:R-:W-:Y:S01]  /*7880*/  FFMA R7, R35.reuse, R38, R7 ;  /* 0x0000002623077223 */ /* 0x040fe20000000007 */
[----:B------:R-:W-:Y:S01]  /*7890*/  FFMA R8, R35, R37, R8 ;  /* 0x0000002523087223 */ /* 0x000fe20000000008 */
[----:B------:R-:W-:Y:S01]  /*78a0*/  FMUL R10, R33, R10 ;  /* 0x0000000a210a7220 */ /* 0x000fe20000400000 */
[----:B------:R-:W-:Y:S01]  /*78b0*/  FFMA R9, R35, R40, R9 ;  /* 0x0000002823097223 */ /* 0x000fe20000000009 */
[C---:B------:R-:W-:Y:S01]  /*78c0*/  FMUL R11, R33.reuse, R11 ;  /* 0x0000000b210b7220 */ /* 0x040fe20000400000 */
[C---:B------:R-:W-:Y:S01]  /*78d0*/  FMUL R0, R33.reuse, R12 ;  /* 0x0000000c21007220 */ /* 0x040fe20000400000 */
[----:B------:R-:W-:Y:S01]  /*78e0*/  FMUL R2, R33, R13 ;  /* 0x0000000d21027220 */ /* 0x000fe20000400000 */
[----:B------:R-:W-:Y:S01]  /*78f0*/  FFMA R10, R35, R39, R10 ;  /* 0x00000027230a7223 */ /* 0x000fe2000000000a */
        /* <DEDUP_REMOVED lines=8> */
[----:B------:R-:W-:Y:S01]  /*7980*/  LOP3.LUT R50, R51, 0xffff0000, RZ, 0xc0, !PT ;  /* 0xffff000033327812 */ /* 0x000fe200078ec0ff */
[----:B------:R-:W-:Y:S01]  /*7990*/  FMUL R14, R33, R18 ;  /* 0x00000012210e7220 */ /* 0x000fe20000400000 */
[----:B------:R-:W-:Y:S01]  /*79a0*/  FFMA R15, R35, R46, R15 ;  /* 0x0000002e230f7223 */ /* 0x000fe2000000000f */
        /* <DEDUP_REMOVED lines=27> */
[----:B------:R-:W-:Y:S02]  /*7b60*/  UIADD3 UR9, UPT, UPT, UR41, 0x20, URZ ;  /* 0x0000002029097890 */ /* 0x000fe4000fffe0ff */
[----:B------:R-:W-:Y:S02]  /*7b70*/  UIADD3 UR8, UPT, UPT, UR4, 0x400, URZ ;  /* 0x0000040004087890 */ /* 0x000fe4000fffe0ff */
[----:B------:R-:W-:Y:S09]  /*7b80*/  UIADD3.X UR7, UPT, UPT, URZ, UR59, URZ, UP0, !UPT ;  /* 0x0000003bff077290 */ /* 0x000ff200087fe4ff */
[----:B------:R2:W-:Y:S02]  /*7b90*/  UTMASTG.4D.IM2COL [UR8], [UR6] ;  /* 0x00000008060073b5 */ /* 0x0005e40008058000 */
[----:B--2---:R0:W-:Y:S02]  /*7ba0*/  UTMACMDFLUSH ;  /* 0x00000000000079b7 */ /* 0x0041e40000000000 */
.L_x_128:
[----:B------:R-:W-:Y:S05]  /*7bb0*/  BSYNC.RECONVERGENT B0 ;  /* 0x0000000000007941 */ /* 0x000fea0003800200 */
.L_x_127:
[----:B------:R-:W-:Y:S01]  /*7bc0*/  UIADD3 UR42, UPT, UPT, UR42, 0x1, URZ ;  /* 0x000000012a2a7890 */ /* 0x000fe2000fffe0ff */
[----:B------:R-:W-:Y:S03]  /*7bd0*/  BSSY.RECONVERGENT B0, `(.L_x_129) ;  /* 0x0000008000007945 */ /* 0x000fe60003800200 */
[----:B------:R-:W-:Y:S04]  /*7be0*/  UISETP.NE.AND UP0, UPT, UR42, 0x3, UPT ;  /* 0x000000032a00788c */ /* 0x000fe8000bf05270 */
[----:B------:R-:W-:Y:S02]  /*7bf0*/  UISETP.EQ.XOR UP1, UPT, UR40, 0x3, !UP0 ;  /* 0x000000032800788c */ /* 0x000fe4000c722a70 */
[----:B------:R-:W-:Y:S02]  /*7c00*/  USEL UR57, UR42, URZ, UP0 ;  /* 0x000000ff2a397287 */ /* 0x000fe40008000000 */
[----:B------:R-:W-:Y:S04]  /*7c10*/  USEL UR4, URZ, 0x1, !UP1 ;  /* 0x00000001ff047887 */ /* 0x000fe8000c800000 */
[----:B------:R-:W-:Y:S01]  /*7c20*/  ULOP3.LUT UR54, UR54, UR4, URZ, 0x3c, !UPT ;  /* 0x0000000436367292 */ /* 0x000fe2000f8e3cff */
[----:B------:R-:W-:Y:S11]  /*7c30*/  @P0 BRA `(.L_x_130) ;  /* 0x0000000000040947 */ /* 0x000ff60003800000 */
[----:B------:R-:W-:Y:S04]  /*7c40*/  DEPBAR.LE SB0, 0x1 ;  /* 0x000080400000791a */ /* 0x000fe80000000000 */
.L_x_130:
[----:B------:R-:W-:Y:S05]  /*7c50*/  BSYNC.RECONVERGENT B0 ;  /* 0x0000000000007941 */ /* 0x000fea0003800200 */
.L_x_129:
[----:B------:R-:W-:Y:S01]  /*7c60*/  BAR.SYNC.DEFER_BLOCKING 0x1, 0x80 ;  /* 0x0042000000007b1d */ /* 0x000fe20000010000 */
[----:B------:R-:W-:Y:S01]  /*7c70*/  UISETP.NE.AND UP0, UPT, UR53, -0x2, UPT ;  /* 0xfffffffe3500788c */ /* 0x000fe2000bf05270 */
[----:B------:R-:W-:Y:S08]  /*7c80*/  IADD3 R0, PT, PT, R30, 0x1, RZ ;  /* 0x000000011e007810 */ /* 0x000ff00007ffe0ff */
[----:B------:R-:W-:Y:S05]  /*7c90*/  BRA.U !UP0, `(.L_x_131) ;  /* 0x0000000108287547 */ /* 0x000fea000b800000 */
[----:B------:R-:W2:Y:S01]  /*7ca0*/  S2R R2, SR_CgaCtaId ;  /* 0x0000000000027919 */ /* 0x000ea20000008800 */
[----:B------:R-:W-:Y:S01]  /*7cb0*/  ISETP.NE.AND P0, PT, R83, RZ, PT ;  /* 0x000000ff5300720c */ /* 0x000fe20003f05270 */
[----:B------:R-:W-:Y:S01]  /*7cc0*/  IMAD.U32 R3, RZ, RZ, UR52 ;  /* 0x00000034ff037e24 */ /* 0x000fe2000f8e00ff */
[----:B------:R-:W-:Y:S04]  /*7cd0*/  UIADD3 UR52, UPT, UPT, UR52, 0x1, URZ ;  /* 0x0000000134347890 */ /* 0x000fe8000fffe0ff */
[----:B------:R-:W-:Y:S04]  /*7ce0*/  UISETP.NE.AND UP0, UPT, UR52, 0x3, UPT ;  /* 0x000000033400788c */ /* 0x000fe8000bf05270 */
[----:B------:R-:W-:Y:S03]  /*7cf0*/  USEL UR52, UR52, URZ, UP0 ;  /* 0x000000ff34347287 */ /* 0x000fe60008000000 */
[----:B------:R-:W-:Y:S05]  /*7d00*/  @P0 LEA R3, R3, UR50, 0x3 ;  /* 0x0000003203030c11 */ /* 0x000fea000f8e18ff */
[----:B------:R-:W-:Y:S05]  /*7d10*/  @P0 VIADD R3, R3, 0x1b8 ;  /* 0x000001b803030836 */ /* 0x000fea0000000000 */
[----:B--2---:R-:W-:Y:S04]  /*7d20*/  @P0 PRMT R2, R2, 0x654, R3 ;  /* 0x0000065402020816 */ /* 0x004fe80000000003 */
[----:B------:R2:W-:Y:S03]  /*7d30*/  @P0 SYNCS.ARRIVE.TRANS64.RED.A1T0 RZ, [R2+URZ], RZ ;  /* 0x000000ff02ff09a7 */ /* 0x0005e600081004ff */
.L_x_131:
[----:B------:R-:W-:Y:S01]  /*7d40*/  ISETP.NE.AND P1, PT, R78, RZ, PT ;  /* 0x000000ff4e00720c */ /* 0x000fe20003f25270 */
[----:B------:R-:W-:Y:S01]  /*7d50*/  UIADD3 UR53, UPT, UPT, UR53, 0x2, URZ ;  /* 0x0000000235357890 */ /* 0x000fe2000fffe0ff */
[----:B------:R-:W-:Y:S01]  /*7d60*/  ISETP.NE.AND P0, PT, R0, 0x2, PT ;  /* 0x000000020000780c */ /* 0x000fe20003f05270 */
[----:B------:R-:W-:Y:S01]  /*7d70*/  UMOV UR60, UR51 ;  /* 0x00000033003c7c82 */ /* 0x000fe20008000000 */
[----:B------:R-:W-:Y:S01]  /*7d80*/  LOP3.LUT R72, R72, 0x1, RZ, 0x3c, !PT ;  /* 0x0000000148487812 */ /* 0x000fe200078e3cff */
[----:B------:R-:W-:Y:S01]  /*7d90*/  IMAD.IADD R18, R29, 0x1, R62 ;  /* 0x000000011d127824 */ /* 0x000fe200078e023e */
[----:B--2---:R-:W-:Y:S01]  /*7da0*/  SEL R2, RZ, 0x1, P0 ;  /* 0x00000001ff027807 */ /* 0x004fe20000000000 */
[----:B------:R-:W-:Y:S01]  /*7db0*/  IMAD.IADD R19, R31, 0x1, R64 ;  /* 0x000000011f137824 */ /* 0x000fe200078e0240 */
[----:B------:R-:W-:Y:S02]  /*7dc0*/  SEL R30, R0, RZ, P0 ;  /* 0x000000ff001e7207 */ /* 0x000fe40000000000 */
[----:B------:R-:W-:Y:S03]  /*7dd0*/  LOP3.LUT R73, R73, R2, RZ, 0x3c, !PT ;  /* 0x0000000249497212 */ /* 0x000fe600078e3cff */
[----:B------:R-:W-:Y:S05]  /*7de0*/  @P1 BRA `(.L_x_132) ;  /* 0xffffffdc00cc1947 */ /* 0x000fea000383ffff */
[----:B------:R-:W-:-:S09]  /*7df0*/  UISETP.NE.AND UP0, UPT, UR56, URZ, UPT ;  /* 0x000000ff3800728c */ /* 0x000fd2000bf05270 */
[----:B------:R-:W-:Y:S05]  /*7e00*/  BRA.U !UP0, `(.L_x_133) ;  /* 0x0000000108487547 */ /* 0x000fea000b800000 */
[----:B------:R-:W2:Y:S02]  /*7e10*/  LDCU.64 UR4, c[0x0][0x890] ;  /* 0x00011200ff0477ac */ /* 0x000ea40008000a00 */
[----:B--2---:R-:W-:-:S04]  /*7e20*/  UISETP.NE.U32.AND UP0, UPT, UR4, URZ, UPT ;  /* 0x000000ff0400728c */ /* 0x004fc8000bf05070 */
[----:B------:R-:W-:-:S09]  /*7e30*/  UISETP.NE.AND.EX UP0, UPT, UR5, URZ, UPT, UP0 ;  /* 0x000000ff0500728c */ /* 0x000fd2000bf05300 */
[----:B------:R-:W-:Y:S05]  /*7e40*/  BRA.U UP0, `(.L_x_134) ;  /* 0x00000001000c7547 */ /* 0x000fea000b800000 */
[----:B------:R-:W-:-:S13]  /*7e50*/  FSETP.NEU.AND P0, PT, R35, RZ, PT ;  /* 0x000000ff2300720b */ /* 0x000fda0003f0d000 */
[----:B------:R-:W-:Y:S05]  /*7e60*/  @!P0 EXIT ;  /* 0x000000000000894d */ /* 0x000fea0003800000 */
[----:B------:R-:W-:Y:S05]  /*7e70*/  BRA `(.L_x_133) ;  /* 0x00000000002c7947 */ /* 0x000fea0003800000 */
.L_x_134:
[----:B------:R-:W-:Y:S01]  /*7e80*/  ISETP.NE.AND P0, PT, R82, RZ, PT ;  /* 0x000000ff5200720c */ /* 0x000fe20003f05270 */
[----:B------:R-:W-:-:S12]  /*7e90*/  BSSY.RECONVERGENT B0, `(.L_x_133) ;  /* 0x0000009000007945 */ /* 0x000fd80003800200 */
[----:B------:R-:W-:Y:S05]  /*7ea0*/  @P0 BRA `(.L_x_135) ;  /* 0x0000000000140947 */ /* 0x000fea0003800000 */
[----:B------:R-:W2:Y:S02]  /*7eb0*/  LDCU.64 UR4, c[0x0][0x888] ;  /* 0x00011100ff0477ac */ /* 0x000ea40008000a00 */
[----:B--2---:R-:W-:-:S04]  /*7ec0*/  ISETP.NE.U32.AND P0, PT, RZ, UR4, PT ;  /* 0x00000004ff007c0c */ /* 0x004fc8000bf05070 */
[----:B------:R-:W-:-:S13]  /*7ed0*/  ISETP.NE.AND.EX P0, PT, RZ, UR5, PT, P0 ;  /* 0x00000005ff007c0c */ /* 0x000fda000bf05300 */
[----:B------:R-:W-:Y:S05]  /*7ee0*/  @!P0 EXIT ;  /* 0x000000000000894d */ /* 0x000fea0003800000 */
[----:B------:R-:W-:Y:S05]  /*7ef0*/  BRA `(.L_x_136) ;  /* 0x0000000000087947 */ /* 0x000fea0003800000 */
.L_x_135:
[----:B------:R-:W-:-:S13]  /*7f00*/  FSETP.NEU.AND P0, PT, R35, RZ, PT ;  /* 0x000000ff2300720b */ /* 0x000fda0003f0d000 */
[----:B------:R-:W-:Y:S05]  /*7f10*/  @!P0 EXIT ;  /* 0x000000000000894d */ /* 0x000fea0003800000 */
.L_x_136:
[----:B------:R-:W-:Y:S05]  /*7f20*/  BSYNC.RECONVERGENT B0 ;  /* 0x0000000000007941 */ /* 0x000fea0003800200 */
.L_x_133:
[----:B------:R-:W-:Y:S01]  /*7f30*/  ULEA UR4, UR52, UR50, 0x3 ;  /* 0x0000003234047291 */ /* 0x000fe2000f8e18ff */
[----:B------:R-:W-:-:S04]  /*7f40*/  DEPBAR.LE SB0, 0x0 ;  /* 0x000080000000791a */ /* 0x000fc80000000000 */
[----:B------:R-:W-:-:S04]  /*7f50*/  UIADD3 UR4, UPT, UPT, UR4, 0x1b8, URZ ;  /* 0x000001b804047890 */ /* 0x000fc8000fffe0ff */
[----:B------:R-:W-:-:S09]  /*7f60*/  UPRMT UR4, UR45, 0x654, UR4 ;  /* 0x000006542d047896 */ /* 0x000fd20008000004 */
[----:B------:R-:W-:Y:S01]  /*7f70*/  SYNCS.ARRIVE.TRANS64.RED.A1T0 RZ, [UR4], RZ ;  /* 0x000000ffffff79a7 */ /* 0x000fe20008100404 */
[----:B------:R-:W-:Y:S05]  /*7f80*/  EXIT ;  /* 0x000000000000794d */ /* 0x000fea0003800000 */
.L_x_25:
[----:B------:R-:W-:Y:S07]  /*7f90*/  MOV R2, UR9 ;  /* 0x0000000900027c02 */ /* 0x000fee0008000f00 */
.L_x_137:
[----:B-1----:R1:W2:Y:S02]  /*7fa0*/  SYNCS.PHASECHK.TRANS64.TRYWAIT P1, [R2+URZ+0xd0], R5 ;  /* 0x0000d005020075a7 */ /* 0x0022a400080211ff */
[----:B--2---:R-:W-:Y:S05]  /*7fb0*/  @!P1 NANOSLEEP.SYNCS 0x989680 ;  /* 0x009896800000995d */ /* 0x004fea0003900000 */
[----:B------:R-:W2:Y:S02]  /*7fc0*/  @!P1 SYNCS.PHASECHK.TRANS64 P1, [R2+URZ+0xd0], R5 ;  /* 0x0000d005020095a7 */ /* 0x000ea400080210ff */
[----:B--2---:R-:W-:Y:S05]  /*7fd0*/  @!P1 BRA `(.L_x_137) ;  /* 0xfffffffc00f09947 */ /* 0x004fea000383ffff */
[----:B------:R-:W-:Y:S05]  /*7fe0*/  BRA `(.L_x_24) ;  /* 0xffffff9c00087947 */ /* 0x000fea000383ffff */
.L_x_32:
[----:B------:R-:W-:Y:S07]  /*7ff0*/  MOV R2, UR9 ;  /* 0x0000000900027c02 */ /* 0x000fee0008000f00 */
.L_x_138:
[----:B-1----:R1:W2:Y:S02]  /*8000*/  SYNCS.PHASECHK.TRANS64.TRYWAIT P0, [R2+URZ+0xd0], R5 ;  /* 0x0000d005020075a7 */ /* 0x0022a400080011ff */
[----:B--2---:R-:W-:Y:S05]  /*8010*/  @!P0 NANOSLEEP.SYNCS 0x989680 ;  /* 0x009896800000895d */ /* 0x004fea0003900000 */
[----:B------:R-:W2:Y:S02]  /*8020*/  @!P0 SYNCS.PHASECHK.TRANS64 P0, [R2+URZ+0xd0], R5 ;  /* 0x0000d005020085a7 */ /* 0x000ea400080010ff */
[----:B--2---:R-:W-:Y:S05]  /*8030*/  @!P0 BRA `(.L_x_138) ;  /* 0xfffffffc00f08947 */ /* 0x004fea000383ffff */
[----:B------:R-:W-:Y:S05]  /*8040*/  BRA `(.L_x_31) ;  /* 0xffffffa0007c7947 */ /* 0x000fea000383ffff */
.L_x_37:
[----:B-1----:R-:W-:-:S07]  /*8050*/  MOV R2, UR30 ;  /* 0x0000001e00027c02 */ /* 0x002fce0008000f00 */
.L_x_139:
[----:B-1----:R1:W2:Y:S02]  /*8060*/  SYNCS.PHASECHK.TRANS64.TRYWAIT P0, [R2+URZ+0x1e0], R3 ;  /* 0x0001e003020075a7 */ /* 0x0022a400080011ff */
[----:B--2---:R-:W-:Y:S05]  /*8070*/  @!P0 NANOSLEEP.SYNCS 0x989680 ;  /* 0x009896800000895d */ /* 0x004fea0003900000 */
[----:B------:R-:W2:Y:S02]  /*8080*/  @!P0 SYNCS.PHASECHK.TRANS64 P0, [R2+URZ+0x1e0], R3 ;  /* 0x0001e003020085a7 */ /* 0x000ea400080010ff */
[----:B--2---:R-:W-:Y:S05]  /*8090*/  @!P0 BRA `(.L_x_139) ;  /* 0xfffffffc00f08947 */ /* 0x004fea000383ffff */
[----:B------:R-:W-:Y:S05]  /*80a0*/  BRA `(.L_x_140) ;  /* 0xffffffa400547947 */ /* 0x000fea000383ffff */
.L_x_41:
[----:B------:R-:W-:-:S07]  /*80b0*/  MOV R0, UR4 ;  /* 0x0000000400007c02 */ /* 0x000fce0008000f00 */
.L_x_141:
[----:B-1----:R1:W2:Y:S02]  /*80c0*/  SYNCS.PHASECHK.TRANS64.TRYWAIT P0, [R0+URZ], R3 ;  /* 0x00000003000075a7 */ /* 0x0022a400080011ff */
[----:B--2---:R-:W-:Y:S05]  /*80d0*/  @!P0 NANOSLEEP.SYNCS 0x989680 ;  /* 0x009896800000895d */ /* 0x004fea0003900000 */
[----:B------:R-:W2:Y:S02]  /*80e0*/  @!P0 SYNCS.PHASECHK.TRANS64 P0, [R0+URZ], R3 ;  /* 0x00000003000085a7 */ /* 0x000ea400080010ff */
[----:B--2---:R-:W-:Y:S05]  /*80f0*/  @!P0 BRA `(.L_x_141) ;  /* 0xfffffffc00f08947 */ /* 0x004fea000383ffff */
[----:B------:R-:W-:Y:S05]  /*8100*/  BRA `(.L_x_142) ;  /* 0xffffffa800a87947 */ /* 0x000fea000383ffff */
.L_x_42:
[----:B------:R-:W-:-:S07]  /*8110*/  MOV R0, UR4 ;  /* 0x0000000400007c02 */ /* 0x000fce0008000f00 */
.L_x_143:
[----:B-1----:R1:W2:Y:S02]  /*8120*/  SYNCS.PHASECHK.TRANS64.TRYWAIT P0, [R0+URZ], R3 ;  /* 0x00000003000075a7 */ /* 0x0022a400080011ff */
[----:B--2---:R-:W-:Y:S05]  /*8130*/  @!P0 NANOSLEEP.SYNCS 0x989680 ;  /* 0x009896800000895d */ /* 0x004fea0003900000 */
[----:B------:R-:W2:Y:S02]  /*8140*/  @!P0 SYNCS.PHASECHK.TRANS64 P0, [R0+URZ], R3 ;  /* 0x00000003000085a7 */ /* 0x000ea400080010ff */
[----:B--2---:R-:W-:Y:S05]  /*8150*/  @!P0 BRA `(.L_x_143) ;  /* 0xfffffffc00f08947 */ /* 0x004fea000383ffff */
[----:B------:R-:W-:Y:S05]  /*8160*/  BRA `(.L_x_144) ;  /* 0xffffffa800b47947 */ /* 0x000fea000383ffff */
.L_x_43:
[----:B------:R-:W-:-:S07]  /*8170*/  MOV R0, UR4 ;  /* 0x0000000400007c02 */ /* 0x000fce0008000f00 */
.L_x_145:
[----:B-1----:R1:W2:Y:S02]  /*8180*/  SYNCS.PHASECHK.TRANS64.TRYWAIT P0, [R0+URZ], R3 ;  /* 0x00000003000075a7 */ /* 0x0022a400080011ff */
[----:B--2---:R-:W-:Y:S05]  /*8190*/  @!P0 NANOSLEEP.SYNCS 0x989680 ;  /* 0x009896800000895d */ /* 0x004fea0003900000 */
[----:B------:R-:W2:Y:S02]  /*81a0*/  @!P0 SYNCS.PHASECHK.TRANS64 P0, [R0+URZ], R3 ;  /* 0x00000003000085a7 */ /* 0x000ea400080010ff */
[----:B--2---:R-:W-:Y:S05]  /*81b0*/  @!P0 BRA `(.L_x_145) ;  /* 0xfffffffc00f08947 */ /* 0x004fea000383ffff */
[----:B------:R-:W-:Y:S05]  /*81c0*/  BRA `(.L_x_146) ;  /* 0xffffffa800c07947 */ /* 0x000fea000383ffff */
.L_x_44:
[----:B------:R-:W-:-:S07]  /*81d0*/  MOV R0, UR4 ;  /* 0x0000000400007c02 */ /* 0x000fce0008000f00 */
.L_x_147:
[----:B-1----:R1:W2:Y:S02]  /*81e0*/  SYNCS.PHASECHK.TRANS64.TRYWAIT P0, [R0+URZ], R3 ;  /* 0x00000003000075a7 */ /* 0x0022a400080011ff */
[----:B--2---:R-:W-:Y:S05]  /*81f0*/  @!P0 NANOSLEEP.SYNCS 0x989680 ;  /* 0x009896800000895d */ /* 0x004fea0003900000 */
[----:B------:R-:W2:Y:S02]  /*8200*/  @!P0 SYNCS.PHASECHK.TRANS64 P0, [R0+URZ], R3 ;  /* 0x00000003000085a7 */ /* 0x000ea400080010ff */
[----:B--2---:R-:W-:Y:S05]  /*8210*/  @!P0 BRA `(.L_x_147) ;  /* 0xfffffffc00f08947 */ /* 0x004fea000383ffff */
[----:B------:R-:W-:Y:S05]  /*8220*/  BRA `(.L_x_148) ;  /* 0xffffffa800cc7947 */ /* 0x000fea000383ffff */
.L_x_45:
[----:B------:R-:W-:-:S07]  /*8230*/  MOV R0, UR4 ;  /* 0x0000000400007c02 */ /* 0x000fce0008000f00 */
.L_x_149:
[----:B-1----:R1:W2:Y:S02]  /*8240*/  SYNCS.PHASECHK.TRANS64.TRYWAIT P0, [R0+URZ], R3 ;  /* 0x00000003000075a7 */ /* 0x0022a400080011ff */
[----:B--2---:R-:W-:Y:S05]  /*8250*/  @!P0 NANOSLEEP.SYNCS 0x989680 ;  /* 0x009896800000895d */ /* 0x004fea0003900000 */
[----:B------:R-:W2:Y:S02]  /*8260*/  @!P0 SYNCS.PHASECHK.TRANS64 P0, [R0+URZ], R3 ;  /* 0x00000003000085a7 */ /* 0x000ea400080010ff */
[----:B--2---:R-:W-:Y:S05]  /*8270*/  @!P0 BRA `(.L_x_149) ;  /* 0xfffffffc00f08947 */ /* 0x004fea000383ffff */
[----:B------:R-:W-:Y:S05]  /*8280*/  BRA `(.L_x_150) ;  /* 0xffffffa800d87947 */ /* 0x000fea000383ffff */
.L_x_46:
[----:B------:R-:W-:-:S07]  /*8290*/  MOV R0, UR4 ;  /* 0x0000000400007c02 */ /* 0x000fce0008000f00 */
.L_x_151:
[----:B-1----:R1:W2:Y:S02]  /*82a0*/  SYNCS.PHASECHK.TRANS64.TRYWAIT P0, [R0+URZ], R3 ;  /* 0x00000003000075a7 */ /* 0x0022a400080011ff */
[----:B--2---:R-:W-:Y:S05]  /*82b0*/  @!P0 NANOSLEEP.SYNCS 0x989680 ;  /* 0x009896800000895d */ /* 0x004fea0003900000 */
[----:B------:R-:W2:Y:S02]  /*82c0*/  @!P0 SYNCS.PHASECHK.TRANS64 P0, [R0+URZ], R3 ;  /* 0x00000003000085a7 */ /* 0x000ea400080010ff */
[----:B--2---:R-:W-:Y:S05]  /*82d0*/  @!P0 BRA `(.L_x_151) ;  /* 0xfffffffc00f08947 */ /* 0x004fea000383ffff */
[----:B------:R-:W-:Y:S05]  /*82e0*/  BRA `(.L_x_152) ;  /* 0xffffffa800e47947 */ /* 0x000fea000383ffff */
.L_x_47:
[----:B------:R-:W-:-:S07]  /*82f0*/  MOV R0, UR4 ;  /* 0x0000000400007c02 */ /* 0x000fce0008000f00 */
.L_x_153:
[----:B-1----:R1:W2:Y:S02]  /*8300*/  SYNCS.PHASECHK.TRANS64.TRYWAIT P0, [R0+URZ], R3 ;  /* 0x00000003000075a7 */ /* 0x0022a400080011ff */
[----:B--2---:R-:W-:Y:S05]  /*8310*/  @!P0 NANOSLEEP.SYNCS 0x989680 ;  /* 0x009896800000895d */ /* 0x004fea0003900000 */
[----:B------:R-:W2:Y:S02]  /*8320*/  @!P0 SYNCS.PHASECHK.TRANS64 P0, [R0+URZ], R3 ;  /* 0x00000003000085a7 */ /* 0x000ea400080010ff */
[----:B--2---:R-:W-:Y:S05]  /*8330*/  @!P0 BRA `(.L_x_153) ;  /* 0xfffffffc00f08947 */ /* 0x004fea000383ffff */
[----:B------:R-:W-:Y:S05]  /*8340*/  BRA `(.L_x_154) ;  /* 0xffffffa800f07947 */ /* 0x000fea000383ffff */
.L_x_48:
[----:B------:R-:W-:-:S07]  /*8350*/  MOV R0, UR4 ;  /* 0x0000000400007c02 */ /* 0x000fce0008000f00 */
.L_x_155:
[----:B-1----:R1:W2:Y:S02]  /*8360*/  SYNCS.PHASECHK.TRANS64.TRYWAIT P0, [R0+URZ], R3 ;  /* 0x00000003000075a7 */ /* 0x0022a400080011ff */
[----:B--2---:R-:W-:Y:S05]  /*8370*/  @!P0 NANOSLEEP.SYNCS 0x989680 ;  /* 0x009896800000895d */ /* 0x004fea0003900000 */
[----:B------:R-:W2:Y:S02]  /*8380*/  @!P0 SYNCS.PHASECHK.TRANS64 P0, [R0+URZ], R3 ;  /* 0x00000003000085a7 */ /* 0x000ea400080010ff */
[----:B--2---:R-:W-:Y:S05]  /*8390*/  @!P0 BRA `(.L_x_155) ;  /* 0xfffffffc00f08947 */ /* 0x004fea000383ffff */
[----:B------:R-:W-:Y:S05]  /*83a0*/  BRA `(.L_x_156) ;  /* 0xffffffa800fc7947 */ /* 0x000fea000383ffff */
.L_x_49:
[----:B------:R-:W-:-:S07]  /*83b0*/  MOV R0, UR4 ;  /* 0x0000000400007c02 */ /* 0x000fce0008000f00 */
.L_x_157:
[----:B-1----:R1:W2:Y:S02]  /*83c0*/  SYNCS.PHASECHK.TRANS64.TRYWAIT P0, [R0+URZ], R3 ;  /* 0x00000003000075a7 */ /* 0x0022a400080011ff */
[----:B--2---:R-:W-:Y:S05]  /*83d0*/  @!P0 NANOSLEEP.SYNCS 0x989680 ;  /* 0x009896800000895d */ /* 0x004fea0003900000 */
[----:B------:R-:W2:Y:S02]  /*83e0*/  @!P0 SYNCS.PHASECHK.TRANS64 P0, [R0+URZ], R3 ;  /* 0x00000003000085a7 */ /* 0x000ea400080010ff */
[----:B--2---:R-:W-:Y:S05]  /*83f0*/  @!P0 BRA `(.L_x_157) ;  /* 0xfffffffc00f08947 */ /* 0x004fea000383ffff */
[----:B------:R-:W-:Y:S05]  /*8400*/  BRA `(.L_x_158) ;  /* 0xffffffac00087947 */ /* 0x000fea000383ffff */
.L_x_50:
[----:B------:R-:W-:-:S07]  /*8410*/  MOV R0, UR4 ;  /* 0x0000000400007c02 */ /* 0x000fce0008000f00 */
.L_x_159:
[----:B-1----:R1:W2:Y:S02]  /*8420*/  SYNCS.PHASECHK.TRANS64.TRYWAIT P0, [R0+URZ], R3 ;  /* 0x00000003000075a7 */ /* 0x0022a400080011ff */
[----:B--2---:R-:W-:Y:S05]  /*8430*/  @!P0 NANOSLEEP.SYNCS 0x989680 ;  /* 0x009896800000895d */ /* 0x004fea0003900000 */
[----:B------:R-:W2:Y:S02]  /*8440*/  @!P0 SYNCS.PHASECHK.TRANS64 P0, [R0+URZ], R3 ;  /* 0x00000003000085a7 */ /* 0x000ea400080010ff */
[----:B--2---:R-:W-:Y:S05]  /*8450*/  @!P0 BRA `(.L_x_159) ;  /* 0xfffffffc00f08947 */ /* 0x004fea000383ffff */
[----:B------:R-:W-:Y:S05]  /*8460*/  BRA `(.L_x_160) ;  /* 0xffffffac00147947 */ /* 0x000fea000383ffff */
.L_x_51:
[----:B------:R-:W-:-:S07]  /*8470*/  MOV R0, UR4 ;  /* 0x0000000400007c02 */ /* 0x000fce0008000f00 */
.L_x_161:
[----:B-1----:R1:W2:Y:S02]  /*8480*/  SYNCS.PHASECHK.TRANS64.TRYWAIT P0, [R0+URZ], R3 ;  /* 0x00000003000075a7 */ /* 0x0022a400080011ff */
[----:B--2---:R-:W-:Y:S05]  /*8490*/  @!P0 NANOSLEEP.SYNCS 0x989680 ;  /* 0x009896800000895d */ /* 0x004fea0003900000 */
[----:B------:R-:W2:Y:S02]  /*84a0*/  @!P0 SYNCS.PHASECHK.TRANS64 P0, [R0+URZ], R3 ;  /* 0x00000003000085a7 */ /* 0x000ea400080010ff */
[----:B--2---:R-:W-:Y:S05]  /*84b0*/  @!P0 BRA `(.L_x_161) ;  /* 0xfffffffc00f08947 */ /* 0x004fea000383ffff */
[----:B------:R-:W-:Y:S05]  /*84c0*/  BRA `(.L_x_162) ;  /* 0xffffffac00207947 */ /* 0x000fea000383ffff */
.L_x_52:
[----:B------:R-:W-:-:S07]  /*84d0*/  MOV R0, UR4 ;  /* 0x0000000400007c02 */ /* 0x000fce0008000f00 */
.L_x_163:
[----:B-1----:R1:W2:Y:S02]  /*84e0*/  SYNCS.PHASECHK.TRANS64.TRYWAIT P0, [R0+URZ], R3 ;  /* 0x00000003000075a7 */ /* 0x0022a400080011ff */
[----:B--2---:R-:W-:Y:S05]  /*84f0*/  @!P0 NANOSLEEP.SYNCS 0x989680 ;  /* 0x009896800000895d */ /* 0x004fea0003900000 */
[----:B------:R-:W2:Y:S02]  /*8500*/  @!P0 SYNCS.PHASECHK.TRANS64 P0, [R0+URZ], R3 ;  /* 0x00000003000085a7 */ /* 0x000ea400080010ff */
[----:B--2---:R-:W-:Y:S05]  /*8510*/  @!P0 BRA `(.L_x_163) ;  /* 0xfffffffc00f08947 */ /* 0x004fea000383ffff */
[----:B------:R-:W-:Y:S05]  /*8520*/  BRA `(.L_x_164) ;  /* 0xffffffac002c7947 */ /* 0x000fea000383ffff */
.L_x_53:
[----:B------:R-:W-:-:S07]  /*8530*/  MOV R0, UR4 ;  /* 0x0000000400007c02 */ /* 0x000fce0008000f00 */
.L_x_165:
[----:B-1----:R1:W2:Y:S02]  /*8540*/  SYNCS.PHASECHK.TRANS64.TRYWAIT P0, [R0+URZ], R3 ;  /* 0x00000003000075a7 */ /* 0x0022a400080011ff */
[----:B--2---:R-:W-:Y:S05]  /*8550*/  @!P0 NANOSLEEP.SYNCS 0x989680 ;  /* 0x009896800000895d */ /* 0x004fea0003900000 */
[----:B------:R-:W2:Y:S02]  /*8560*/  @!P0 SYNCS.PHASECHK.TRANS64 P0, [R0+URZ], R3 ;  /* 0x00000003000085a7 */ /* 0x000ea400080010ff */
[----:B--2---:R-:W-:Y:S05]  /*8570*/  @!P0 BRA `(.L_x_165) ;  /* 0xfffffffc00f08947 */ /* 0x004fea000383ffff */
[----:B------:R-:W-:Y:S05]  /*8580*/  BRA `(.L_x_166) ;  /* 0xffffffac00387947 */ /* 0x000fea000383ffff */
.L_x_54:
[----:B------:R-:W-:-:S07]  /*8590*/  MOV R0, UR4 ;  /* 0x0000000400007c02 */ /* 0x000fce0008000f00 */
.L_x_167:
[----:B-1----:R1:W2:Y:S02]  /*85a0*/  SYNCS.PHASECHK.TRANS64.TRYWAIT P0, [R0+URZ], R3 ;  /* 0x00000003000075a7 */ /* 0x0022a400080011ff */
[----:B--2---:R-:W-:Y:S05]  /*85b0*/  @!P0 NANOSLEEP.SYNCS 0x989680 ;  /* 0x009896800000895d */ /* 0x004fea0003900000 */
[----:B------:R-:W2:Y:S02]  /*85c0*/  @!P0 SYNCS.PHASECHK.TRANS64 P0, [R0+URZ], R3 ;  /* 0x00000003000085a7 */ /* 0x000ea400080010ff */
[----:B--2---:R-:W-:Y:S05]  /*85d0*/  @!P0 BRA `(.L_x_167) ;  /* 0xfffffffc00f08947 */ /* 0x004fea000383ffff */
[----:B------:R-:W-:Y:S05]  /*85e0*/  BRA `(.L_x_168) ;  /* 0xffffffac00447947 */ /* 0x000fea000383ffff */
.L_x_55:
[----:B------:R-:W-:-:S07]  /*85f0*/  MOV R0, UR4 ;  /* 0x0000000400007c02 */ /* 0x000fce0008000f00 */
.L_x_169:
[----:B-1----:R1:W2:Y:S02]  /*8600*/  SYNCS.PHASECHK.TRANS64.TRYWAIT P0, [R0+URZ], R3 ;  /* 0x00000003000075a7 */ /* 0x0022a400080011ff */
[----:B--2---:R-:W-:Y:S05]  /*8610*/  @!P0 NANOSLEEP.SYNCS 0x989680 ;  /* 0x009896800000895d */ /* 0x004fea0003900000 */
[----:B------:R-:W2:Y:S02]  /*8620*/  @!P0 SYNCS.PHASECHK.TRANS64 P0, [R0+URZ], R3 ;  /* 0x00000003000085a7 */ /* 0x000ea400080010ff */
[----:B--2---:R-:W-:Y:S05]  /*8630*/  @!P0 BRA `(.L_x_169) ;  /* 0xfffffffc00f08947 */ /* 0x004fea000383ffff */
[----:B------:R-:W-:Y:S05]  /*8640*/  BRA `(.L_x_170) ;  /* 0xffffffac00507947 */ /* 0x000fea000383ffff */
.L_x_56:
[----:B------:R-:W-:-:S07]  /*8650*/  MOV R0, UR4 ;  /* 0x0000000400007c02 */ /* 0x000fce0008000f00 */
.L_x_171:
[----:B-1----:R1:W2:Y:S02]  /*8660*/  SYNCS.PHASECHK.TRANS64.TRYWAIT P0, [R0+URZ], R3 ;  /* 0x00000003000075a7 */ /* 0x0022a400080011ff */
[----:B--2---:R-:W-:Y:S05]  /*8670*/  @!P0 NANOSLEEP.SYNCS 0x989680 ;  /* 0x009896800000895d */ /* 0x004fea0003900000 */
[----:B------:R-:W2:Y:S02]  /*8680*/  @!P0 SYNCS.PHASECHK.TRANS64 P0, [R0+URZ], R3 ;  /* 0x00000003000085a7 */ /* 0x000ea400080010ff */
[----:B--2---:R-:W-:Y:S05]  /*8690*/  @!P0 BRA `(.L_x_171) ;  /* 0xfffffffc00f08947 */ /* 0x004fea000383ffff */
[----:B------:R-:W-:Y:S05]  /*86a0*/  BRA `(.L_x_172) ;  /* 0xffffffac005c7947 */ /* 0x000fea000383ffff */
.L_x_57:
[----:B------:R-:W-:-:S07]  /*86b0*/  MOV R0, UR4 ;  /* 0x0000000400007c02 */ /* 0x000fce0008000f00 */
.L_x_173:
[----:B-1----:R1:W2:Y:S02]  /*86c0*/  SYNCS.PHASECHK.TRANS64.TRYWAIT P0, [R0+URZ], R3 ;  /* 0x00000003000075a7 */ /* 0x0022a400080011ff */
[----:B--2---:R-:W-:Y:S05]  /*86d0*/  @!P0 NANOSLEEP.SYNCS 0x989680 ;  /* 0x009896800000895d */ /* 0x004fea0003900000 */
[----:B------:R-:W2:Y:S02]  /*86e0*/  @!P0 SYNCS.PHASECHK.TRANS64 P0, [R0+URZ], R3 ;  /* 0x00000003000085a7 */ /* 0x000ea400080010ff */
[----:B--2---:R-:W-:Y:S05]  /*86f0*/  @!P0 BRA `(.L_x_173) ;  /* 0xfffffffc00f08947 */ /* 0x004fea000383ffff */
[----:B------:R-:W-:Y:S05]  /*8700*/  BRA `(.L_x_174) ;  /* 0xffffffac00687947 */ /* 0x000fea000383ffff */
.L_x_58:
[----:B------:R-:W-:-:S07]  /*8710*/  MOV R0, UR4 ;  /* 0x0000000400007c02 */ /* 0x000fce0008000f00 */
.L_x_175:
[----:B-1----:R1:W2:Y:S02]  /*8720*/  SYNCS.PHASECHK.TRANS64.TRYWAIT P0, [R0+URZ], R3 ;  /* 0x00000003000075a7 */ /* 0x0022a400080011ff */
[----:B--2---:R-:W-:Y:S05]  /*8730*/  @!P0 NANOSLEEP.SYNCS 0x989680 ;  /* 0x009896800000895d */ /* 0x004fea0003900000 */
[----:B------:R-:W2:Y:S02]  /*8740*/  @!P0 SYNCS.PHASECHK.TRANS64 P0, [R0+URZ], R3 ;  /* 0x00000003000085a7 */ /* 0x000ea400080010ff */
[----:B--2---:R-:W-:Y:S05]  /*8750*/  @!P0 BRA `(.L_x_175) ;  /* 0xfffffffc00f08947 */ /* 0x004fea000383ffff */
[----:B------:R-:W-:Y:S05]  /*8760*/  BRA `(.L_x_176) ;  /* 0xffffffac00747947 */ /* 0x000fea000383ffff */
.L_x_59:
[----:B------:R-:W-:-:S07]  /*8770*/  MOV R0, UR4 ;  /* 0x0000000400007c02 */ /* 0x000fce0008000f00 */
.L_x_177:
[----:B-1----:R1:W2:Y:S02]  /*8780*/  SYNCS.PHASECHK.TRANS64.TRYWAIT P0, [R0+URZ], R3 ;  /* 0x00000003000075a7 */ /* 0x0022a400080011ff */
[----:B--2---:R-:W-:Y:S05]  /*8790*/  @!P0 NANOSLEEP.SYNCS 0x989680 ;  /* 0x009896800000895d */ /* 0x004fea0003900000 */
[----:B------:R-:W2:Y:S02]  /*87a0*/  @!P0 SYNCS.PHASECHK.TRANS64 P0, [R0+URZ], R3 ;  /* 0x00000003000085a7 */ /* 0x000ea400080010ff */
[----:B--2---:R-:W-:Y:S05]  /*87b0*/  @!P0 BRA `(.L_x_177) ;  /* 0xfffffffc00f08947 */ /* 0x004fea000383ffff */
[----:B------:R-:W-:Y:S05]  /*87c0*/  BRA `(.L_x_178) ;  /* 0xffffffac00807947 */ /* 0x000fea000383ffff */
.L_x_60:
[----:B------:R-:W-:-:S07]  /*87d0*/  MOV R0, UR4 ;  /* 0x0000000400007c02 */ /* 0x000fce0008000f00 */
.L_x_179:
[----:B-1----:R1:W2:Y:S02]  /*87e0*/  SYNCS.PHASECHK.TRANS64.TRYWAIT P0, [R0+URZ], R3 ;  /* 0x00000003000075a7 */ /* 0x0022a400080011ff */
[----:B--2---:R-:W-:Y:S05]  /*87f0*/  @!P0 NANOSLEEP.SYNCS 0x989680 ;  /* 0x009896800000895d */ /* 0x004fea0003900000 */
[----:B------:R-:W2:Y:S02]  /*8800*/  @!P0 SYNCS.PHASECHK.TRANS64 P0, [R0+URZ], R3 ;  /* 0x00000003000085a7 */ /* 0x000ea400080010ff */
[----:B--2---:R-:W-:Y:S05]  /*8810*/  @!P0 BRA `(.L_x_179) ;  /* 0xfffffffc00f08947 */ /* 0x004fea000383ffff */
[----:B------:R-:W-:Y:S05]  /*8820*/  BRA `(.L_x_180) ;  /* 0xffffffac008c7947 */ /* 0x000fea000383ffff */
.L_x_61:
[----:B------:R-:W-:-:S07]  /*8830*/  MOV R0, UR4 ;  /* 0x0000000400007c02 */ /* 0x000fce0008000f00 */
.L_x_181:
[----:B-1----:R1:W2:Y:S02]  /*8840*/  SYNCS.PHASECHK.TRANS64.TRYWAIT P0, [R0+URZ], R3 ;  /* 0x00000003000075a7 */ /* 0x0022a400080011ff */
[----:B--2---:R-:W-:Y:S05]  /*8850*/  @!P0 NANOSLEEP.SYNCS 0x989680 ;  /* 0x009896800000895d */ /* 0x004fea0003900000 */
[----:B------:R-:W2:Y:S02]  /*8860*/  @!P0 SYNCS.PHASECHK.TRANS64 P0, [R0+URZ], R3 ;  /* 0x00000003000085a7 */ /* 0x000ea400080010ff */
[----:B--2---:R-:W-:Y:S05]  /*8870*/  @!P0 BRA `(.L_x_181) ;  /* 0xfffffffc00f08947 */ /* 0x004fea000383ffff */
[----:B------:R-:W-:Y:S05]  /*8880*/  BRA `(.L_x_182) ;  /* 0xffffffac00987947 */ /* 0x000fea000383ffff */
.L_x_62:
[----:B------:R-:W-:-:S07]  /*8890*/  MOV R0, UR4 ;  /* 0x0000000400007c02 */ /* 0x000fce0008000f00 */
.L_x_183:
[----:B-1----:R1:W2:Y:S02]  /*88a0*/  SYNCS.PHASECHK.TRANS64.TRYWAIT P0, [R0+URZ], R3 ;  /* 0x00000003000075a7 */ /* 0x0022a400080011ff */
[----:B--2---:R-:W-:Y:S05]  /*88b0*/  @!P0 NANOSLEEP.SYNCS 0x989680 ;  /* 0x009896800000895d */ /* 0x004fea0003900000 */
[----:B------:R-:W2:Y:S02]  /*88c0*/  @!P0 SYNCS.PHASECHK.TRANS64 P0, [R0+URZ], R3 ;  /* 0x00000003000085a7 */ /* 0x000ea400080010ff */
[----:B--2---:R-:W-:Y:S05]  /*88d0*/  @!P0 BRA `(.L_x_183) ;  /* 0xfffffffc00f08947 */ /* 0x004fea000383ffff */
[----:B------:R-:W-:Y:S05]  /*88e0*/  BRA `(.L_x_184) ;  /* 0xffffffac00a47947 */ /* 0x000fea000383ffff */
.L_x_63:
[----:B------:R-:W-:-:S07]  /*88f0*/  MOV R0, UR4 ;  /* 0x0000000400007c02 */ /* 0x000fce0008000f00 */
.L_x_185:
[----:B-1----:R1:W2:Y:S02]  /*8900*/  SYNCS.PHASECHK.TRANS64.TRYWAIT P0, [R0+URZ], R3 ;  /* 0x00000003000075a7 */ /* 0x0022a400080011ff */
[----:B--2---:R-:W-:Y:S05]  /*8910*/  @!P0 NANOSLEEP.SYNCS 0x989680 ;  /* 0x009896800000895d */ /* 0x004fea0003900000 */
[----:B------:R-:W2:Y:S02]  /*8920*/  @!P0 SYNCS.PHASECHK.TRANS64 P0, [R0+URZ], R3 ;  /* 0x00000003000085a7 */ /* 0x000ea400080010ff */
[----:B--2---:R-:W-:Y:S05]  /*8930*/  @!P0 BRA `(.L_x_185) ;  /* 0xfffffffc00f08947 */ /* 0x004fea000383ffff */
[----:B------:R-:W-:Y:S05]  /*8940*/  BRA `(.L_x_186) ;  /* 0xffffffac00b07947 */ /* 0x000fea000383ffff */
.L_x_64:
[----:B------:R-:W-:-:S07]  /*8950*/  MOV R0, UR4 ;  /* 0x0000000400007c02 */ /* 0x000fce0008000f00 */
.L_x_187:
[----:B-1----:R1:W2:Y:S02]  /*8960*/  SYNCS.PHASECHK.TRANS64.TRYWAIT P0, [R0+URZ], R3 ;  /* 0x00000003000075a7 */ /* 0x0022a400080011ff */
[----:B--2---:R-:W-:Y:S05]  /*8970*/  @!P0 NANOSLEEP.SYNCS 0x989680 ;  /* 0x009896800000895d */ /* 0x004fea0003900000 */
[----:B------:R-:W2:Y:S02]  /*8980*/  @!P0 SYNCS.PHASECHK.TRANS64 P0, [R0+URZ], R3 ;  /* 0x00000003000085a7 */ /* 0x000ea400080010ff */
[----:B--2---:R-:W-:Y:S05]  /*8990*/  @!P0 BRA `(.L_x_187) ;  /* 0xfffffffc00f08947 */ /* 0x004fea000383ffff */
[----:B------:R-:W-:Y:S05]  /*89a0*/  BRA `(.L_x_188) ;  /* 0xffffffac00bc7947 */ /* 0x000fea000383ffff */
.L_x_65:
[----:B------:R-:W-:-:S07]  /*89b0*/  MOV R0, UR4 ;  /* 0x0000000400007c02 */ /* 0x000fce0008000f00 */
.L_x_189:
[----:B-1----:R1:W2:Y:S02]  /*89c0*/  SYNCS.PHASECHK.TRANS64.TRYWAIT P0, [R0+URZ], R3 ;  /* 0x00000003000075a7 */ /* 0x0022a400080011ff */
[----:B--2---:R-:W-:Y:S05]  /*89d0*/  @!P0 NANOSLEEP.SYNCS 0x989680 ;  /* 0x009896800000895d */ /* 0x004fea0003900000 */
[----:B------:R-:W2:Y:S02]  /*89e0*/  @!P0 SYNCS.PHASECHK.TRANS64 P0, [R0+URZ], R3 ;  /* 0x00000003000085a7 */ /* 0x000ea400080010ff */
[----:B--2---:R-:W-:Y:S05]  /*89f0*/  @!P0 BRA `(.L_x_189) ;  /* 0xfffffffc00f08947 */ /* 0x004fea000383ffff */
[----:B------:R-:W-:Y:S05]  /*8a00*/  BRA `(.L_x_190) ;  /* 0xffffffac00c87947 */ /* 0x000fea000383ffff */
.L_x_68:
[----:B------:R-:W-:-:S07]  /*8a10*/  MOV R4, UR45 ;  /* 0x0000002d00047c02 */ /* 0x000fce0008000f00 */
.L_x_191:
[----:B--2---:R2:W3:Y:S02]  /*8a20*/  SYNCS.PHASECHK.TRANS64.TRYWAIT P1, [R4+URZ+0x1e8], R7 ;  /* 0x0001e807040075a7 */ /* 0x0044e400080211ff */
[----:B---3--:R-:W-:Y:S05]  /*8a30*/  @!P1 NANOSLEEP.SYNCS 0x989680 ;  /* 0x009896800000995d */ /* 0x008fea0003900000 */
[----:B------:R-:W3:Y:S02]  /*8a40*/  @!P1 SYNCS.PHASECHK.TRANS64 P1, [R4+URZ+0x1e8], R7 ;  /* 0x0001e807040095a7 */ /* 0x000ee400080210ff */
[----:B---3--:R-:W-:Y:S05]  /*8a50*/  @!P1 BRA `(.L_x_191) ;  /* 0xfffffffc00f09947 */ /* 0x008fea000383ffff */
[----:B------:R-:W-:Y:S05]  /*8a60*/  BRA `(.L_x_192) ;  /* 0xffffffb0002c7947 */ /* 0x000fea000383ffff */
.L_x_69:
[----:B--2---:R-:W-:-:S07]  /*8a70*/  MOV R4, UR45 ;  /* 0x0000002d00047c02 */ /* 0x004fce0008000f00 */
.L_x_193:
[----:B--2---:R2:W3:Y:S02]  /*8a80*/  SYNCS.PHASECHK.TRANS64.TRYWAIT P1, [R4+URZ+0x1e0], R5 ;  /* 0x0001e005040075a7 */ /* 0x0044e400080211ff */
[----:B---3--:R-:W-:Y:S05]  /*8a90*/  @!P1 NANOSLEEP.SYNCS 0x989680 ;  /* 0x009896800000995d */ /* 0x008fea0003900000 */
[----:B------:R-:W3:Y:S02]  /*8aa0*/  @!P1 SYNCS.PHASECHK.TRANS64 P1, [R4+URZ+0x1e0], R5 ;  /* 0x0001e005040095a7 */ /* 0x000ee400080210ff */
[----:B---3--:R-:W-:Y:S05]  /*8ab0*/  @!P1 BRA `(.L_x_193) ;  /* 0xfffffffc00f09947 */ /* 0x008fea000383ffff */
[----:B------:R-:W-:Y:S05]  /*8ac0*/  BRA `(.L_x_194) ;  /* 0xffffffb000347947 */ /* 0x000fea000383ffff */
.L_x_77:
[----:B------:R-:W-:-:S07]  /*8ad0*/  MOV R0, UR6 ;  /* 0x0000000600007c02 */ /* 0x000fce0008000f00 */
.L_x_195:
[----:B--2---:R2:W3:Y:S02]  /*8ae0*/  SYNCS.PHASECHK.TRANS64.TRYWAIT P0, [R0+URZ+0x1e0], R5 ;  /* 0x0001e005000075a7 */ /* 0x0044e400080011ff */
[----:B---3--:R-:W-:Y:S05]  /*8af0*/  @!P0 NANOSLEEP.SYNCS 0x989680 ;  /* 0x009896800000895d */ /* 0x008fea0003900000 */
[----:B------:R-:W3:Y:S02]  /*8b00*/  @!P0 SYNCS.PHASECHK.TRANS64 P0, [R0+URZ+0x1e0], R5 ;  /* 0x0001e005000085a7 */ /* 0x000ee400080010ff */
[----:B---3--:R-:W-:Y:S05]  /*8b10*/  @!P0 BRA `(.L_x_195) ;  /* 0xfffffffc00f08947 */ /* 0x008fea000383ffff */
[----:B------:R-:W-:Y:S05]  /*8b20*/  BRA `(.L_x_196) ;  /* 0xffffffb400ac7947 */ /* 0x000fea000383ffff */
.L_x_78:
[----:B------:R-:W-:-:S07]  /*8b30*/  MOV R5, UR8 ;  /* 0x0000000800057c02 */ /* 0x000fce0008000f00 */
.L_x_197:
[----:B--2---:R2:W3:Y:S02]  /*8b40*/  SYNCS.PHASECHK.TRANS64.TRYWAIT P0, [R5+URZ+0x200], R0 ;  /* 0x00020000050075a7 */ /* 0x0044e400080011ff */
[----:B---3--:R-:W-:Y:S05]  /*8b50*/  @!P0 NANOSLEEP.SYNCS 0x989680 ;  /* 0x009896800000895d */ /* 0x008fea0003900000 */
[----:B------:R-:W3:Y:S02]  /*8b60*/  @!P0 SYNCS.PHASECHK.TRANS64 P0, [R5+URZ+0x200], R0 ;  /* 0x00020000050085a7 */ /* 0x000ee400080010ff */
[----:B---3--:R-:W-:Y:S05]  /*8b70*/  @!P0 BRA `(.L_x_197) ;  /* 0xfffffffc00f08947 */ /* 0x008fea000383ffff */
[----:B------:R-:W-:Y:S05]  /*8b80*/  BRA `(.L_x_198) ;  /* 0xffffffb400c87947 */ /* 0x000fea000383ffff */
.L_x_81:
[----:B--2---:R-:W-:Y:S07]  /*8b90*/  MOV R0, UR7 ;  /* 0x0000000700007c02 */ /* 0x004fee0008000f00 */
.L_x_199:
[----:B--2---:R2:W3:Y:S02]  /*8ba0*/  SYNCS.PHASECHK.TRANS64.TRYWAIT P0, [R0+URZ], R5 ;  /* 0x00000005000075a7 */ /* 0x0044e400080011ff */
[----:B---3--:R-:W-:Y:S05]  /*8bb0*/  @!P0 NANOSLEEP.SYNCS 0x989680 ;  /* 0x009896800000895d */ /* 0x008fea0003900000 */
[----:B------:R-:W3:Y:S02]  /*8bc0*/  @!P0 SYNCS.PHASECHK.TRANS64 P0, [R0+URZ], R5 ;  /* 0x00000005000085a7 */ /* 0x000ee400080010ff */
[----:B---3--:R-:W-:Y:S05]  /*8bd0*/  @!P0 BRA `(.L_x_199) ;  /* 0xfffffffc00f08947 */ /* 0x008fea000383ffff */
[----:B------:R-:W-:Y:S05]  /*8be0*/  BRA `(.L_x_80) ;  /* 0xffffffb400ec7947 */ /* 0x000fea000383ffff */
.L_x_84:
[----:B------:R-:W-:-:S07]  /*8bf0*/  MOV R0, UR5 ;  /* 0x0000000500007c02 */ /* 0x000fce0008000f00 */
.L_x_200:
[----:B--2---:R2:W4:Y:S02]  /*8c00*/  SYNCS.PHASECHK.TRANS64.TRYWAIT P0, [R0+URZ], R3 ;  /* 0x00000003000075a7 */ /* 0x00452400080011ff */
[----:B----4-:R-:W-:Y:S05]  /*8c10*/  @!P0 NANOSLEEP.SYNCS 0x989680 ;  /* 0x009896800000895d */ /* 0x010fea0003900000 */
[----:B------:R-:W4:Y:S02]  /*8c20*/  @!P0 SYNCS.PHASECHK.TRANS64 P0, [R0+URZ], R3 ;  /* 0x00000003000085a7 */ /* 0x000f2400080010ff */
[----:B----4-:R-:W-:Y:S05]  /*8c30*/  @!P0 BRA `(.L_x_200) ;  /* 0xfffffffc00f08947 */ /* 0x010fea000383ffff */
[----:B------:R-:W-:Y:S05]  /*8c40*/  BRA `(.L_x_201) ;  /* 0xffffffb800b47947 */ /* 0x000fea000383ffff */
.L_x_85:
[----:B------:R-:W-:-:S07]  /*8c50*/  MOV R0, UR7 ;  /* 0x0000000700007c02 */ /* 0x000fce0008000f00 */
.L_x_202:
[----:B--2---:R2:W4:Y:S02]  /*8c60*/  SYNCS.PHASECHK.TRANS64.TRYWAIT P0, [R0+URZ], R3 ;  /* 0x00000003000075a7 */ /* 0x00452400080011ff */
[----:B----4-:R-:W-:Y:S05]  /*8c70*/  @!P0 NANOSLEEP.SYNCS 0x989680 ;  /* 0x009896800000895d */ /* 0x010fea0003900000 */
[----:B------:R-:W4:Y:S02]  /*8c80*/  @!P0 SYNCS.PHASECHK.TRANS64 P0, [R0+URZ], R3 ;  /* 0x00000003000085a7 */ /* 0x000f2400080010ff */
[----:B----4-:R-:W-:Y:S05]  /*8c90*/  @!P0 BRA `(.L_x_202) ;  /* 0xfffffffc00f08947 */ /* 0x010fea000383ffff */
[----:B------:R-:W-:Y:S05]  /*8ca0*/  BRA `(.L_x_203) ;  /* 0xffffffb800c07947 */ /* 0x000fea000383ffff */
.L_x_90:
[----:B------:R-:W-:Y:S07]  /*8cb0*/  MOV R0, UR15 ;  /* 0x0000000f00007c02 */ /* 0x000fee0008000f00 */
.L_x_204:
[----:B--2---:R2:W3:Y:S02]  /*8cc0*/  SYNCS.PHASECHK.TRANS64.TRYWAIT P0, [R0+URZ+0x1e0], R3 ;  /* 0x0001e003000075a7 */ /* 0x0044e400080011ff */
[----:B---3--:R-:W-:Y:S05]  /*8cd0*/  @!P0 NANOSLEEP.SYNCS 0x989680 ;  /* 0x009896800000895d */ /* 0x008fea0003900000 */
[----:B------:R-:W3:Y:S02]  /*8ce0*/  @!P0 SYNCS.PHASECHK.TRANS64 P0, [R0+URZ+0x1e0], R3 ;  /* 0x0001e003000085a7 */ /* 0x000ee400080010ff */
[----:B---3--:R-:W-:Y:S05]  /*8cf0*/  @!P0 BRA `(.L_x_204) ;  /* 0xfffffffc00f08947 */ /* 0x008fea000383ffff */
[----:B------:R-:W-:Y:S05]  /*8d00*/  BRA `(.L_x_205) ;  /* 0xffffffbc00d87947 */ /* 0x000fea000383ffff */
.L_x_93:
[----:B------:R-:W-:Y:S07]  /*8d10*/  MOV R0, UR15 ;  /* 0x0000000f00007c02 */ /* 0x000fee0008000f00 */
.L_x_206:
[----:B--2---:R2:W3:Y:S02]  /*8d20*/  SYNCS.PHASECHK.TRANS64.TRYWAIT P0, [R0+URZ+0x1d8], R3 ;  /* 0x0001d803000075a7 */ /* 0x0044e400080011ff */
[----:B---3--:R-:W-:Y:S05]  /*8d30*/  @!P0 NANOSLEEP.SYNCS 0x989680 ;  /* 0x009896800000895d */ /* 0x008fea0003900000 */
[----:B------:R-:W3:Y:S02]  /*8d40*/  @!P0 SYNCS.PHASECHK.TRANS64 P0, [R0+URZ+0x1d8], R3 ;  /* 0x0001d803000085a7 */ /* 0x000ee400080010ff */
[----:B---3--:R-:W-:Y:S05]  /*8d50*/  @!P0 BRA `(.L_x_206) ;  /* 0xfffffffc00f08947 */ /* 0x008fea000383ffff */
[----:B------:R-:W-:Y:S05]  /*8d60*/  BRA `(.L_x_92) ;  /* 0xffffffc000b07947 */ /* 0x000fea000383ffff */
.L_x_96:
[----:B------:R-:W-:Y:S07]  /*8d70*/  MOV R3, UR19 ;  /* 0x0000001300037c02 */ /* 0x000fee0008000f00 */
.L_x_207:
[----:B-1----:R1:W2:Y:S02]  /*8d80*/  SYNCS.PHASECHK.TRANS64.TRYWAIT P0, [R3+URZ+0x1b8], R0 ;  /* 0x0001b800030075a7 */ /* 0x0022a400080011ff */
[----:B--2---:R-:W-:Y:S05]  /*8d90*/  @!P0 NANOSLEEP.SYNCS 0x989680 ;  /* 0x009896800000895d */ /* 0x004fea0003900000 */
[----:B------:R-:W2:Y:S02]  /*8da0*/  @!P0 SYNCS.PHASECHK.TRANS64 P0, [R3+URZ+0x1b8], R0 ;  /* 0x0001b800030085a7 */ /* 0x000ea400080010ff */
[----:B--2---:R-:W-:Y:S05]  /*8db0*/  @!P0 BRA `(.L_x_207) ;  /* 0xfffffffc00f08947 */ /* 0x004fea000383ffff */
[----:B------:R-:W-:Y:S05]  /*8dc0*/  BRA `(.L_x_208) ;  /* 0xffffffc4006c7947 */ /* 0x000fea000383ffff */
.L_x_97:
[----:B------:R-:W-:Y:S07]  /*8dd0*/  MOV R3, UR17 ;  /* 0x0000001100037c02 */ /* 0x000fee0008000f00 */
.L_x_209:
[----:B-1----:R1:W2:Y:S02]  /*8de0*/  SYNCS.PHASECHK.TRANS64.TRYWAIT P0, [R3+URZ+0x1b8], R12 ;  /* 0x0001b80c030075a7 */ /* 0x0022a400080011ff */
[----:B--2---:R-:W-:Y:S05]  /*8df0*/  @!P0 NANOSLEEP.SYNCS 0x989680 ;  /* 0x009896800000895d */ /* 0x004fea0003900000 */
[----:B------:R-:W2:Y:S02]  /*8e00*/  @!P0 SYNCS.PHASECHK.TRANS64 P0, [R3+URZ+0x1b8], R12 ;  /* 0x0001b80c030085a7 */ /* 0x000ea400080010ff */
[----:B--2---:R-:W-:Y:S05]  /*8e10*/  @!P0 BRA `(.L_x_209) ;  /* 0xfffffffc00f08947 */ /* 0x004fea000383ffff */
[----:B------:R-:W-:Y:S05]  /*8e20*/  BRA `(.L_x_210) ;  /* 0xffffffc800087947 */ /* 0x000fea000383ffff */
.L_x_99:
[----:B------:R-:W-:-:S07]  /*8e30*/  MOV R0, UR4 ;  /* 0x0000000400007c02 */ /* 0x000fce0008000f00 */
.L_x_211:
[----:B-1----:R1:W3:Y:S02]  /*8e40*/  SYNCS.PHASECHK.TRANS64.TRYWAIT P0, [R0+URZ], R3 ;  /* 0x00000003000075a7 */ /* 0x0022e400080011ff */
[----:B---3--:R-:W-:Y:S05]  /*8e50*/  @!P0 NANOSLEEP.SYNCS 0x989680 ;  /* 0x009896800000895d */ /* 0x008fea0003900000 */
[----:B------:R-:W3:Y:S02]  /*8e60*/  @!P0 SYNCS.PHASECHK.TRANS64 P0, [R0+URZ], R3 ;  /* 0x00000003000085a7 */ /* 0x000ee400080010ff */
[----:B---3--:R-:W-:Y:S05]  /*8e70*/  @!P0 BRA `(.L_x_211) ;  /* 0xfffffffc00f08947 */ /* 0x008fea000383ffff */
[----:B------:R-:W-:Y:S05]  /*8e80*/  BRA `(.L_x_212) ;  /* 0xffffffc800807947 */ /* 0x000fea000383ffff */
.L_x_100:
[----:B------:R-:W-:-:S07]  /*8e90*/  MOV R0, UR4 ;  /* 0x0000000400007c02 */ /* 0x000fce0008000f00 */
.L_x_213:
[----:B-1----:R1:W3:Y:S02]  /*8ea0*/  SYNCS.PHASECHK.TRANS64.TRYWAIT P0, [R0+URZ], R3 ;  /* 0x00000003000075a7 */ /* 0x0022e400080011ff */
[----:B---3--:R-:W-:Y:S05]  /*8eb0*/  @!P0 NANOSLEEP.SYNCS 0x989680 ;  /* 0x009896800000895d */ /* 0x008fea0003900000 */
[----:B------:R-:W3:Y:S02]  /*8ec0*/  @!P0 SYNCS.PHASECHK.TRANS64 P0, [R0+URZ], R3 ;  /* 0x00000003000085a7 */ /* 0x000ee400080010ff */
[----:B---3--:R-:W-:Y:S05]  /*8ed0*/  @!P0 BRA `(.L_x_213) ;  /* 0xfffffffc00f08947 */ /* 0x008fea000383ffff */
[----:B------:R-:W-:Y:S05]  /*8ee0*/  BRA `(.L_x_214) ;  /* 0xffffffc8008c7947 */ /* 0x000fea000383ffff */
.L_x_102:
[----:B------:R-:W-:Y:S07]  /*8ef0*/  MOV R0, UR50 ;  /* 0x0000003200007c02 */ /* 0x000fee0008000f00 */
.L_x_215:
[----:B--2---:R2:W4:Y:S02]  /*8f00*/  SYNCS.PHASECHK.TRANS64.TRYWAIT P0, [R0+URZ+0x1e0], R3 ;  /* 0x0001e003000075a7 */ /* 0x00452400080011ff */
[----:B----4-:R-:W-:Y:S05]  /*8f10*/  @!P0 NANOSLEEP.SYNCS 0x989680 ;  /* 0x009896800000895d */ /* 0x010fea0003900000 */
[----:B------:R-:W4:Y:S02]  /*8f20*/  @!P0 SYNCS.PHASECHK.TRANS64 P0, [R0+URZ+0x1e0], R3 ;  /* 0x0001e003000085a7 */ /* 0x000f2400080010ff */
[----:B----4-:R-:W-:Y:S05]  /*8f30*/  @!P0 BRA `(.L_x_215) ;  /* 0xfffffffc00f08947 */ /* 0x010fea000383ffff */
[----:B------:R-:W-:Y:S05]  /*8f40*/  BRA `(.L_x_216) ;  /* 0xffffffcc00807947 */ /* 0x000fea000383ffff */
.L_x_112:
[----:B-1----:R1:W3:Y:S02]  /*8f50*/  SYNCS.PHASECHK.TRANS64.TRYWAIT P1, [R0+URZ+0x1a0], R7 ;  /* 0x0001a007000075a7 */ /* 0x0022e400080211ff */
[----:B---3--:R-:W-:Y:S05]  /*8f60*/  @!P1 NANOSLEEP.SYNCS 0x989680 ;  /* 0x009896800000995d */ /* 0x008fea0003900000 */
[----:B------:R-:W3:Y:S02]  /*8f70*/  @!P1 SYNCS.PHASECHK.TRANS64 P1, [R0+URZ+0x1a0], R7 ;  /* 0x0001a007000095a7 */ /* 0x000ee400080210ff */
[----:B---3--:R-:W-:Y:S05]  /*8f80*/  @!P1 BRA `(.L_x_112) ;  /* 0xfffffffc00f09947 */ /* 0x008fea000383ffff */
[----:B------:R-:W-:Y:S05]  /*8f90*/  BRA `(.L_x_111) ;  /* 0xffffffd8009c7947 */ /* 0x000fea000383ffff */
.L_x_114:
[----:B----4-:R4:W1:Y:S02]  /*8fa0*/  SYNCS.PHASECHK.TRANS64.TRYWAIT P0, [R84+URZ+0x1f0], R3 ;  /* 0x0001f003540075a7 */ /* 0x01086400080011ff */
[----:B-1----:R-:W-:Y:S05]  /*8fb0*/  @!P0 NANOSLEEP.SYNCS 0x989680 ;  /* 0x009896800000895d */ /* 0x002fea0003900000 */
[----:B------:R-:W1:Y:S02]  /*8fc0*/  @!P0 SYNCS.PHASECHK.TRANS64 P0, [R84+URZ+0x1f0], R3 ;  /* 0x0001f003540085a7 */ /* 0x000e6400080010ff */
[----:B-1----:R-:W-:Y:S05]  /*8fd0*/  @!P0 BRA `(.L_x_114) ;  /* 0xfffffffc00f08947 */ /* 0x002fea000383ffff */
[----:B------:R-:W-:Y:S05]  /*8fe0*/  BRA `(.L_x_113) ;  /* 0xffffffd800ec7947 */ /* 0x000fea000383ffff */
.L_x_125:
[----:B--2---:R2:W3:Y:S02]  /*8ff0*/  SYNCS.PHASECHK.TRANS64.TRYWAIT P0, [R3+URZ+0x1a0], R2 ;  /* 0x0001a002030075a7 */ /* 0x0044e400080011ff */
[----:B---3--:R-:W-:Y:S05]  /*9000*/  @!P0 NANOSLEEP.SYNCS 0x989680 ;  /* 0x009896800000895d */ /* 0x008fea0003900000 */
[----:B------:R-:W3:Y:S02]  /*9010*/  @!P0 SYNCS.PHASECHK.TRANS64 P0, [R3+URZ+0x1a0], R2 ;  /* 0x0001a002030085a7 */ /* 0x000ee400080010ff */
[----:B---3--:R-:W-:Y:S05]  /*9020*/  @!P0 BRA `(.L_x_125) ;  /* 0xfffffffc00f08947 */ /* 0x008fea000383ffff */
[----:B------:R-:W-:Y:S05]  /*9030*/  BRA `(.L_x_124) ;  /* 0xffffffe400047947 */ /* 0x000fea000383ffff */
        .weak           $__internal_0_$__cuda_sm10x_tcgen05_guardrail_trap_col_being_dealloced_not_returned_by_alloc
        .type           $__internal_0_$__cuda_sm10x_tcgen05_guardrail_trap_col_being_dealloced_not_returned_by_alloc,@function
        .size           $__internal_0_$__cuda_sm10x_tcgen05_guardrail_trap_col_being_dealloced_not_returned_by_alloc,($__internal_1_$__cuda_sm10x_tcgen05_guardrail_trap_phase_invalid_during_alloc - $__internal_0_$__cuda_sm10x_tcgen05_guardrail_trap_col_being_dealloced_not_returned_by_alloc)
$__internal_0_$__cuda_sm10x_tcgen05_guardrail_trap_col_being_dealloced_not_returned_by_alloc:
[----:B------:R-:W-:Y:S05]  /*9040*/  BPT.TRAP 0x1 ;  /* 0x000000040000795c */ /* 0x000fea0000300000 */
[----:B------:R-:W-:-:S04]  /*9050*/  HFMA2 R3, -RZ, RZ, 0, 0 ;  /* 0x00000000ff037431 */ /* 0x000fc800000001ff */
[----:B------:R-:W-:Y:S05]  /*9060*/  RET.REL.NODEC R2 `(_ZN7cutlass13device_kernelINS_4conv6kernel13ConvUniversalINS1_16ConvProblemShapeILNS1_8OperatorE1ELi2EEENS1_10collective14CollectiveConvINS1_47MainloopSm100TmaUmmaWarpSpecializedImplicitGemmILS5_1ELi26ELi2ELi1ELi2EN4cute5tupleIJNSA_1CILi2EEENSC_ILi1EEESE_EEEEENSB_IJNSC_ILi64EEESH_NSB_IJNSC_ILi32EEEEEEEEENS_10bfloat16_tESL_NSA_8TiledMMAINSA_8MMA_AtomIJNSA_20SM100_MMA_F16BF16_SSISL_SL_fLi64ELi64ELNSA_4UMMA5MajorE0ELSQ_1ELNSP_7ScaleInE0ELSR_0EEEEEENSA_6LayoutINSB_IJSE_SE_SE_EEENSB_IJNSC_ILi0EEESW_SW_EEEEENSB_IJNSA_10UnderscoreESZ_SZ_EEEEENS7_6detail27Sm100ImplicitGemmTileTraitsINSA_20SM90_TMA_LOAD_IM2COLENSA_14ComposedLayoutINSA_7SwizzleILi2ELi4ELi3EEENSA_18smem_ptr_flag_bitsILi16EEENSU_INSB_IJNSC_ILi8EEESI_EEENSB_IJSI_SE_EEEEEEEvEENS13_INSA_23SM90_TMA_LOAD_MULTICASTENS15_INS16_ILi3ELi4ELi3EEES19_NSU_INSB_IJSH_S1A_EEENSB_IJSE_SH_EEEEEEEvEEEENS_8epilogue10collective18CollectiveEpilogueINS1O_23Sm100TmaWarpSpecializedILi3ELi2ELi16ELb1ELb0EEEJSK_NSB_IJNSU_ISH_SE_EENSU_ISI_SE_EEEEESL_NSB_IJNSB_IJlllEEESE_SW_EEESL_S1X_NS1O_6fusion15FusionCallbacksIS1S_NS1Y_17LinearCombinationISL_fSL_fLNS_15FloatRoundStyleE2EEESK_S1V_JEEENSA_5SM1004TMEM4LOAD26SM100_TMEM_LOAD_16dp256b4xES14_S1E_NSA_17SM75_U32x4_LDSM_NENSA_21SM90_TMA_STORE_IM2COLES1E_NSA_17SM90_U32x4_STSM_NENSA_39AutoVectorizingCopyWithAssumedAlignmentILi128EEEEEEvvEEEEvNT_6ParamsE) ;  /* 0xffffff6c02e47950 */ /* 0x000fea0003c3ffff */
        .weak           $__internal_1_$__cuda_sm10x_tcgen05_guardrail_trap_phase_invalid_during_alloc
        .type           $__internal_1_$__cuda_sm10x_tcgen05_guardrail_trap_phase_invalid_during_alloc,@function
        .size           $__internal_1_$__cuda_sm10x_tcgen05_guardrail_trap_phase_invalid_during_alloc,($__internal_2_$__cuda_sm10x_tcgen05_guardrail_trap_unallocated_columns_being_dealloced - $__internal_1_$__cuda_sm10x_tcgen05_guardrail_trap_phase_invalid_during_alloc)
$__internal_1_$__cuda_sm10x_tcgen05_guardrail_trap_phase_invalid_during_alloc:
[----:B------:R-:W-:Y:S05]  /*9070*/  BPT.TRAP 0x1 ;  /* 0x000000040000795c */ /* 0x000fea0000300000 */
[----:B------:R-:W-:-:S04]  /*9080*/  MOV R3, 0x0 ;  /* 0x0000000000037802 */ /* 0x000fc80000000f00 */
[----:B------:R-:W-:Y:S05]  /*9090*/  RET.REL.NODEC R2 `(_ZN7cutlass13device_kernelINS_4conv6kernel13ConvUniversalINS1_16ConvProblemShapeILNS1_8OperatorE1ELi2EEENS1_10collective14CollectiveConvINS1_47MainloopSm100TmaUmmaWarpSpecializedImplicitGemmILS5_1ELi26ELi2ELi1ELi2EN4cute5tupleIJNSA_1CILi2EEENSC_ILi1EEESE_EEEEENSB_IJNSC_ILi64EEESH_NSB_IJNSC_ILi32EEEEEEEEENS_10bfloat16_tESL_NSA_8TiledMMAINSA_8MMA_AtomIJNSA_20SM100_MMA_F16BF16_SSISL_SL_fLi64ELi64ELNSA_4UMMA5MajorE0ELSQ_1ELNSP_7ScaleInE0ELSR_0EEEEEENSA_6LayoutINSB_IJSE_SE_SE_EEENSB_IJNSC_ILi0EEESW_SW_EEEEENSB_IJNSA_10UnderscoreESZ_SZ_EEEEENS7_6detail27Sm100ImplicitGemmTileTraitsINSA_20SM90_TMA_LOAD_IM2COLENSA_14ComposedLayoutINSA_7SwizzleILi2ELi4ELi3EEENSA_18smem_ptr_flag_bitsILi16EEENSU_INSB_IJNSC_ILi8EEESI_EEENSB_IJSI_SE_EEEEEEEvEENS13_INSA_23SM90_TMA_LOAD_MULTICASTENS15_INS16_ILi3ELi4ELi3EEES19_NSU_INSB_IJSH_S1A_EEENSB_IJSE_SH_EEEEEEEvEEEENS_8epilogue10collective18CollectiveEpilogueINS1O_23Sm100TmaWarpSpecializedILi3ELi2ELi16ELb1ELb0EEEJSK_NSB_IJNSU_ISH_SE_EENSU_ISI_SE_EEEEESL_NSB_IJNSB_IJlllEEESE_SW_EEESL_S1X_NS1O_6fusion15FusionCallbacksIS1S_NS1Y_17LinearCombinationISL_fSL_fLNS_15FloatRoundStyleE2EEESK_S1V_JEEENSA_5SM1004TMEM4LOAD26SM100_TMEM_LOAD_16dp256b4xES14_S1E_NSA_17SM75_U32x4_LDSM_NENSA_21SM90_TMA_STORE_IM2COLES1E_NSA_17SM90_U32x4_STSM_NENSA_39AutoVectorizingCopyWithAssumedAlignmentILi128EEEEEEvvEEEEvNT_6ParamsE) ;  /* 0xffffff6c02d87950 */ /* 0x000fea0003c3ffff */
        .weak           $__internal_2_$__cuda_sm10x_tcgen05_guardrail_trap_unallocated_columns_being_dealloced
        .type           $__internal_2_$__cuda_sm10x_tcgen05_guardrail_trap_unallocated_columns_being_dealloced,@function
        .size           $__internal_2_$__cuda_sm10x_tcgen05_guardrail_trap_unallocated_columns_being_dealloced,(.L_x_218 - $__internal_2_$__cuda_sm10x_tcgen05_guardrail_trap_unallocated_columns_being_dealloced)
$__internal_2_$__cuda_sm10x_tcgen05_guardrail_trap_unallocated_columns_being_dealloced:
[----:B------:R-:W-:Y:S05]  /*90a0*/  BPT.TRAP 0x1 ;  /* 0x000000040000795c */ /* 0x000fea0000300000 */
[----:B------:R-:W-:-:S04]  /*90b0*/  HFMA2 R3, -RZ, RZ, 0, 0 ;  /* 0x00000000ff037431 */ /* 0x000fc800000001ff */
[----:B------:R-:W-:Y:S05]  /*90c0*/  RET.REL.NODEC R2 `(_ZN7cutlass13device_kernelINS_4conv6kernel13ConvUniversalINS1_16ConvProblemShapeILNS1_8OperatorE1ELi2EEENS1_10collective14CollectiveConvINS1_47MainloopSm100TmaUmmaWarpSpecializedImplicitGemmILS5_1ELi26ELi2ELi1ELi2EN4cute5tupleIJNSA_1CILi2EEENSC_ILi1EEESE_EEEEENSB_IJNSC_ILi64EEESH_NSB_IJNSC_ILi32EEEEEEEEENS_10bfloat16_tESL_NSA_8TiledMMAINSA_8MMA_AtomIJNSA_20SM100_MMA_F16BF16_SSISL_SL_fLi64ELi64ELNSA_4UMMA5MajorE0ELSQ_1ELNSP_7ScaleInE0ELSR_0EEEEEENSA_6LayoutINSB_IJSE_SE_SE_EEENSB_IJNSC_ILi0EEESW_SW_EEEEENSB_IJNSA_10UnderscoreESZ_SZ_EEEEENS7_6detail27Sm100ImplicitGemmTileTraitsINSA_20SM90_TMA_LOAD_IM2COLENSA_14ComposedLayoutINSA_7SwizzleILi2ELi4ELi3EEENSA_18smem_ptr_flag_bitsILi16EEENSU_INSB_IJNSC_ILi8EEESI_EEENSB_IJSI_SE_EEEEEEEvEENS13_INSA_23SM90_TMA_LOAD_MULTICASTENS15_INS16_ILi3ELi4ELi3EEES19_NSU_INSB_IJSH_S1A_EEENSB_IJSE_SH_EEEEEEEvEEEENS_8epilogue10collective18CollectiveEpilogueINS1O_23Sm100TmaWarpSpecializedILi3ELi2ELi16ELb1ELb0EEEJSK_NSB_IJNSU_ISH_SE_EENSU_ISI_SE_EEEEESL_NSB_IJNSB_IJlllEEESE_SW_EEESL_S1X_NS1O_6fusion15FusionCallbacksIS1S_NS1Y_17LinearCombinationISL_fSL_fLNS_15FloatRoundStyleE2EEESK_S1V_JEEENSA_5SM1004TMEM4LOAD26SM100_TMEM_LOAD_16dp256b4xES14_S1E_NSA_17SM75_U32x4_LDSM_NENSA_21SM90_TMA_STORE_IM2COLES1E_NSA_17SM90_U32x4_STSM_NENSA_39AutoVectorizingCopyWithAssumedAlignmentILi128EEEEEEvvEEEEvNT_6ParamsE) ;  /* 0xffffff6c02cc7950 */ /* 0x000fea0003c3ffff */
.L_x_217:
[----:B------:R-:W-:-:S00]  /*90d0*/  BRA `(.L_x_217) ;  /* 0xfffffffc00fc7947 */ /* 0x000fc0000383ffff */
[----:B------:R-:W-:-:S00]  /*90e0*/  NOP ;  /* 0x0000000000007918 */ /* 0x000fc00000000000 */
        /* <DEDUP_REMOVED lines=9> */
.L_x_218:


//--------------------- .nv.global.init           --------------------------
	.section	.nv.global.init,"aw",@progbits
.nv.global.init:
	.type		$str$29,@object
	.size		$str$29,($str$30 - $str$29)
$str$29:
        /*0000*/ 	.byte	0x28, 0x61, 0x64, 0x64, 0x72, 0x65, 0x73, 0x73, 0x20, 0x26, 0x20, 0x6d, 0x61, 0x73, 0x6b, 0x29
        /*0010*/ 	.byte	0x20, 0x3d, 0x3d, 0x20, 0x30, 0x00
	.type		$str$30,@object
	.size		$str$30,($str$28 - $str$30)
$str$30:
        /*0016*/ 	.byte	0x2f, 0x74, 0x6d, 0x70, 0x2f, 0x63, 0x75, 0x74, 0x6c, 0x61, 0x73, 0x73, 0x5f, 0x73, 0x77, 0x65
        /*0026*/ 	.byte	0x65, 0x70, 0x5f, 0x73, 0x72, 0x63, 0x2f, 0x69, 0x6e, 0x63, 0x6c, 0x75, 0x64, 0x65, 0x2f, 0x63
        /*0036*/ 	.byte	0x75, 0x74, 0x65, 0x2f, 0x70, 0x6f, 0x69, 0x6e, 0x74, 0x65, 0x72, 0x5f, 0x66, 0x6c, 0x61, 0x67
        /*0046*/ 	.byte	0x67, 0x65, 0x64, 0x2e, 0x68, 0x70, 0x70, 0x00
	.type		$str$28,@object
	.size		$str$28,($str$27 - $str$28)
$str$28:
        /*004e*/ 	.byte	0x2f, 0x74, 0x6d, 0x70, 0x2f, 0x63, 0x75, 0x74, 0x6c, 0x61, 0x73, 0x73, 0x5f, 0x73, 0x77, 0x65
        /*005e*/ 	.byte	0x65, 0x70, 0x5f, 0x73, 0x72, 0x63, 0x2f, 0x69, 0x6e, 0x63, 0x6c, 0x75, 0x64, 0x65, 0x2f, 0x63
        /*006e*/ 	.byte	0x75, 0x74, 0x65, 0x2f, 0x61, 0x74, 0x6f, 0x6d, 0x2f, 0x63, 0x6f, 0x70, 0x79, 0x5f, 0x74, 0x72
        /*007e*/ 	.byte	0x61, 0x69, 0x74, 0x73, 0x5f, 0x73, 0x6d, 0x31, 0x30, 0x30, 0x2e, 0x68, 0x70, 0x70, 0x00
	.type		$str$27,@object
	.size		$str$27,(__unnamed_1 - $str$27)
$str$27:
        /*008d*/ 	.byte	0x28, 0x28, 0x75, 0x69, 0x6e, 0x74, 0x33, 0x32, 0x5f, 0x74, 0x28, 0x74, 0x68, 0x72, 0x65, 0x61
        /*009d*/ 	.byte	0x64, 0x49, 0x64, 0x78, 0x2e, 0x78, 0x29, 0x20, 0x2f, 0x20, 0x33, 0x32, 0x29, 0x20, 0x25, 0x20
        /*00ad*/ 	.byte	0x34, 0x29, 0x20, 0x3d, 0x3d, 0x20, 0x28, 0x28, 0x28, 0x74, 0x6d, 0x65, 0x6d, 0x5f, 0x61, 0x64
        /*00bd*/ 	.byte	0x64, 0x72, 0x20, 0x3e, 0x3e, 0x20, 0x31, 0x36, 0x29, 0x20, 0x2f, 0x20, 0x33, 0x32, 0x29, 0x20
        /*00cd*/ 	.byte	0x25, 0x20, 0x34, 0x29, 0x00
	.type		__unnamed_1,@object
	.size		__unnamed_1,(__unnamed_2 - __unnamed_1)
__unnamed_1:
        /*00d2*/ 	.byte	0x61, 0x75, 0x74, 0x6f, 0x20, 0x63, 0x75, 0x74, 0x65, 0x3a, 0x3a, 0x61, 0x73, 0x5f, 0x70, 0x6f
        /* <DEDUP_REMOVED lines=24> */
        /*0262*/ 	.byte	0x30, 0x34, 0x38, 0x3e, 0x3e, 0x3e, 0x3e, 0x5d, 0x00
	.type		__unnamed_2,@object
	.size		__unnamed_2,(.L_2 - __unnamed_2)
__unnamed_2:
        /* <DEDUP_REMOVED lines=45> */
        /*053b*/ 	.byte	0x3e, 0x3e, 0x3e, 0x5d, 0x00
.L_2:


//--------------------- .nv.shared._ZN7cutlass13device_kernelINS_4conv6kernel13ConvUniversalINS1_16ConvProblemShapeILNS1_8OperatorE1ELi2EEENS1_10collective14CollectiveConvINS1_47MainloopSm100TmaUmmaWarpSpecializedImplicitGemmILS5_1ELi26ELi2ELi1ELi2EN4cute5tupleIJNSA_1CILi2EEENSC_ILi1EEESE_EEEEENSB_IJNSC_ILi64EEESH_NSB_IJNSC_ILi32EEEEEEEEENS_10bfloat16_tESL_NSA_8TiledMMAINSA_8MMA_AtomIJNSA_20SM100_MMA_F16BF16_SSISL_SL_fLi64ELi64ELNSA_4UMMA5MajorE0ELSQ_1ELNSP_7ScaleInE0ELSR_0EEEEEENSA_6LayoutINSB_IJSE_SE_SE_EEENSB_IJNSC_ILi0EEESW_SW_EEEEENSB_IJNSA_10UnderscoreESZ_SZ_EEEEENS7_6detail27Sm100ImplicitGemmTileTraitsINSA_20SM90_TMA_LOAD_IM2COLENSA_14ComposedLayoutINSA_7SwizzleILi2ELi4ELi3EEENSA_18smem_ptr_flag_bitsILi16EEENSU_INSB_IJNSC_ILi8EEESI_EEENSB_IJSI_SE_EEEEEEEvEENS13_INSA_23SM90_TMA_LOAD_MULTICASTENS15_INS16_ILi3ELi4ELi3EEES19_NSU_INSB_IJSH_S1A_EEENSB_IJSE_SH_EEEEEEEvEEEENS_8epilogue10collective18CollectiveEpilogueINS1O_23Sm100TmaWarpSpecializedILi3ELi2ELi16ELb1ELb0EEEJSK_NSB_IJNSU_ISH_SE_EENSU_ISI_SE_EEEEESL_NSB_IJNSB_IJlllEEESE_SW_EEESL_S1X_NS1O_6fusion15FusionCallbacksIS1S_NS1Y_17LinearCombinationISL_fSL_fLNS_15FloatRoundStyleE2EEESK_S1V_JEEENSA_5SM1004TMEM4LOAD26SM100_TMEM_LOAD_16dp256b4xES14_S1E_NSA_17SM75_U32x4_LDSM_NENSA_21SM90_TMA_STORE_IM2COLES1E_NSA_17SM90_U32x4_STSM_NENSA_39AutoVectorizingCopyWithAssumedAlignmentILi128EEEEEEvvEEEEvNT_6ParamsE --------------------------
	.section	.nv.shared._ZN7cutlass13device_kernelINS_4conv6kernel13ConvUniversalINS1_16ConvProblemShapeILNS1_8OperatorE1ELi2EEENS1_10collective14CollectiveConvINS1_47MainloopSm100TmaUmmaWarpSpecializedImplicitGemmILS5_1ELi26ELi2ELi1ELi2EN4cute5tupleIJNSA_1CILi2EEENSC_ILi1EEESE_EEEEENSB_IJNSC_ILi64EEESH_NSB_IJNSC_ILi32EEEEEEEEENS_10bfloat16_tESL_NSA_8TiledMMAINSA_8MMA_AtomIJNSA_20SM100_MMA_F16BF16_SSISL_SL_fLi64ELi64ELNSA_4UMMA5MajorE0ELSQ_1ELNSP_7ScaleInE0ELSR_0EEEEEENSA_6LayoutINSB_IJSE_SE_SE_EEENSB_IJNSC_ILi0EEESW_SW_EEEEENSB_IJNSA_10UnderscoreESZ_SZ_EEEEENS7_6detail27Sm100ImplicitGemmTileTraitsINSA_20SM90_TMA_LOAD_IM2COLENSA_14ComposedLayoutINSA_7SwizzleILi2ELi4ELi3EEENSA_18smem_ptr_flag_bitsILi16EEENSU_INSB_IJNSC_ILi8EEESI_EEENSB_IJSI_SE_EEEEEEEvEENS13_INSA_23SM90_TMA_LOAD_MULTICASTENS15_INS16_ILi3ELi4ELi3EEES19_NSU_INSB_IJSH_S1A_EEENSB_IJSE_SH_EEEEEEEvEEEENS_8epilogue10collective18CollectiveEpilogueINS1O_23Sm100TmaWarpSpecializedILi3ELi2ELi16ELb1ELb0EEEJSK_NSB_IJNSU_ISH_SE_EENSU_ISI_SE_EEEEESL_NSB_IJNSB_IJlllEEESE_SW_EEESL_S1X_NS1O_6fusion15FusionCallbacksIS1S_NS1Y_17LinearCombinationISL_fSL_fLNS_15FloatRoundStyleE2EEESK_S1V_JEEENSA_5SM1004TMEM4LOAD26SM100_TMEM_LOAD_16dp256b4xES14_S1E_NSA_17SM75_U32x4_LDSM_NENSA_21SM90_TMA_STORE_IM2COLES1E_NSA_17SM90_U32x4_STSM_NENSA_39AutoVectorizingCopyWithAssumedAlignmentILi128EEEEEEvvEEEEvNT_6ParamsE,"aw",@nobits
	.sectionflags	@""
	.align	16
	.zero		1024


//--------------------- .nv.shared.reserved.0     --------------------------
	.section	.nv.shared.reserved.0,"aw",@nobits
	.weak		__nv_reservedSMEM_offset_0_alias
	.size		__nv_reservedSMEM_offset_0_alias, 0, 64
	.other		__nv_reservedSMEM_offset_0_alias,@"STO_CUDA_RESERVED_SHARED STV_DEFAULT"
__nv_reservedSMEM_offset_0_alias:
	.zero		0
.nv.shared.reserved.0:
	.zero		64
	.weak		__nv_reservedSMEM_tcgen05_partition
	.type		__nv_reservedSMEM_tcgen05_partition,@object
	.size		__nv_reservedSMEM_tcgen05_partition,(.L_0 - __nv_reservedSMEM_tcgen05_partition)
__nv_reservedSMEM_tcgen05_partition:
	.zero		32
.L_0:


//--------------------- .nv.global                --------------------------
	.section	.nv.global,"aw",@nobits
.nv.global:
	.type		_ZN39_INTERNAL_1f1c8850_4_k_cu_439a262c_33604cute1_E,@object
	.size		_ZN39_INTERNAL_1f1c8850_4_k_cu_439a262c_33604cute1_E,(_ZN39_INTERNAL_1f1c8850_4_k_cu_439a262c_33604cuda3std3__45__cpo6cbeginE - _ZN39_INTERNAL_1f1c8850_4_k_cu_439a262c_33604cute1_E)
_ZN39_INTERNAL_1f1c8850_4_k_cu_439a262c_33604cute1_E:
	.zero		1
	.type		_ZN39_INTERNAL_1f1c8850_4_k_cu_439a262c_33604cuda3std3__45__cpo6cbeginE,@object
	.size		_ZN39_INTERNAL_1f1c8850_4_k_cu_439a262c_33604cuda3std3__45__cpo6cbeginE,(_ZN39_INTERNAL_1f1c8850_4_k_cu_439a262c_33604cuda3std3__48in_placeE - _ZN39_INTERNAL_1f1c8850_4_k_cu_439a262c_33604cuda3std3__45__cpo6cbeginE)
_ZN39_INTERNAL_1f1c8850_4_k_cu_439a262c_33604cuda3std3__45__cpo6cbeginE:
	.zero		1
	.type		_ZN39_INTERNAL_1f1c8850_4_k_cu_439a262c_33604cuda3std3__48in_placeE,@object
	.size		_ZN39_INTERNAL_1f1c8850_4_k_cu_439a262c_33604cuda3std3__48in_placeE,(_ZN39_INTERNAL_1f1c8850_4_k_cu_439a262c_33604cuda3std6ranges3__45__cpo9iter_moveE - _ZN39_INTERNAL_1f1c8850_4_k_cu_439a262c_33604cuda3std3__48in_placeE)
_ZN39_INTERNAL_1f1c8850_4_k_cu_439a262c_33604cuda3std3__48in_placeE:
	.zero		1
	.type		_ZN39_INTERNAL_1f1c8850_4_k_cu_439a262c_33604cuda3std6ranges3__45__cpo9iter_moveE,@object
	.size		_ZN39_INTERNAL_1f1c8850_4_k_cu_439a262c_33604cuda3std6ranges3__45__cpo9iter_moveE,(_ZN39_INTERNAL_1f1c8850_4_k_cu_439a262c_33604cuda3std3__45__cpo5beginE - _ZN39_INTERNAL_1f1c8850_4_k_cu_439a262c_33604cuda3std6ranges3__45__cpo9iter_moveE)
_ZN39_INTERNAL_1f1c8850_4_k_cu_439a262c_33604cuda3std6ranges3__45__cpo9iter_moveE:
	.zero		1
	.type		_ZN39_INTERNAL_1f1c8850_4_k_cu_439a262c_33604cuda3std3__45__cpo5beginE,@object
	.size		_ZN39_INTERNAL_1f1c8850_4_k_cu_439a262c_33604cuda3std3__45__cpo5beginE,(_ZN39_INTERNAL_1f1c8850_4_k_cu_439a262c_33604cuda3std3__441_GLOBAL__N__1f1c8850_4_k_cu_439a262c_33606ignoreE - _ZN39_INTERNAL_1f1c8850_4_k_cu_439a262c_33604cuda3std3__45__cpo5beginE)
_ZN39_INTERNAL_1f1c8850_4_k_cu_439a262c_33604cuda3std3__45__cpo5beginE:
	.zero		1
	.type		_ZN39_INTERNAL_1f1c8850_4_k_cu_439a262c_33604cuda3std3__441_GLOBAL__N__1f1c8850_4_k_cu_439a262c_33606ignoreE,@object
	.size		_ZN39_INTERNAL_1f1c8850_4_k_cu_439a262c_33604cuda3std3__441_GLOBAL__N__1f1c8850_4_k_cu_439a262c_33606ignoreE,(_ZN39_INTERNAL_1f1c8850_4_k_cu_439a262c_33604cute7productE - _ZN39_INTERNAL_1f1c8850_4_k_cu_439a262c_33604cuda3std3__441_GLOBAL__N__1f1c8850_4_k_cu_439a262c_33606ignoreE)
_ZN39_INTERNAL_1f1c8850_4_k_cu_439a262c_33604cuda3std3__441_GLOBAL__N__1f1c8850_4_k_cu_439a262c_33606ignoreE:
	.zero		1
	.type		_ZN39_INTERNAL_1f1c8850_4_k_cu_439a262c_33604cute7productE,@object
	.size		_ZN39_INTERNAL_1f1c8850_4_k_cu_439a262c_33604cute7productE,(_ZN39_INTERNAL_1f1c8850_4_k_cu_439a262c_33604cuda3std3__45__cpo3endE - _ZN39_INTERNAL_1f1c8850_4_k_cu_439a262c_33604cute7productE)
_ZN39_INTERNAL_1f1c8850_4_k_cu_439a262c_33604cute7productE:
	.zero		1
	.type		_ZN39_INTERNAL_1f1c8850_4_k_cu_439a262c_33604cuda3std3__45__cpo3endE,@object
	.size		_ZN39_INTERNAL_1f1c8850_4_k_cu_439a262c_33604cuda3std3__45__cpo3endE,(_ZN39_INTERNAL_1f1c8850_4_k_cu_439a262c_33604cuda3std3__419piecewise_constructE - _ZN39_INTERNAL_1f1c8850_4_k_cu_439a262c_33604cuda3std3__45__cpo3endE)
_ZN39_INTERNAL_1f1c8850_4_k_cu_439a262c_33604cuda3std3__45__cpo3endE:
	.zero		1
	.type		_ZN39_INTERNAL_1f1c8850_4_k_cu_439a262c_33604cuda3std3__419piecewise_constructE,@object
	.size		_ZN39_INTERNAL_1f1c8850_4_k_cu_439a262c_33604cuda3std3__419piecewise_constructE,(_ZN39_INTERNAL_1f1c8850_4_k_cu_439a262c_33604cuda3std3__45__cpo4cendE - _ZN39_INTERNAL_1f1c8850_4_k_cu_439a262c_33604cuda3std3__419piecewise_constructE)
_ZN39_INTERNAL_1f1c8850_4_k_cu_439a262c_33604cuda3std3__419piecewise_constructE:
	.zero		1
	.type		_ZN39_INTERNAL_1f1c8850_4_k_cu_439a262c_33604cuda3std3__45__cpo4cendE,@object
	.size		_ZN39_INTERNAL_1f1c8850_4_k_cu_439a262c_33604cuda3std3__45__cpo4cendE,(_ZN39_INTERNAL_1f1c8850_4_k_cu_439a262c_33604cuda3std6ranges3__45__cpo4swapE - _ZN39_INTERNAL_1f1c8850_4_k_cu_439a262c_33604cuda3std3__45__cpo4cendE)
_ZN39_INTERNAL_1f1c8850_4_k_cu_439a262c_33604cuda3std3__45__cpo4cendE:
	.zero		1
	.type		_ZN39_INTERNAL_1f1c8850_4_k_cu_439a262c_33604cuda3std6ranges3__45__cpo4swapE,@object
	.size		_ZN39_INTERNAL_1f1c8850_4_k_cu_439a262c_33604cuda3std6ranges3__45__cpo4swapE,(.L_10 - _ZN39_INTERNAL_1f1c8850_4_k_cu_439a262c_33604cuda3std6ranges3__45__cpo4swapE)
_ZN39_INTERNAL_1f1c8850_4_k_cu_439a262c_33604cuda3std6ranges3__45__cpo4swapE:
	.zero		1
.L_10:


//--------------------- .nv.constant0._ZN7cutlass13device_kernelINS_4conv6kernel13ConvUniversalINS1_16ConvProblemShapeILNS1_8OperatorE1ELi2EEENS1_10collective14CollectiveConvINS1_47MainloopSm100TmaUmmaWarpSpecializedImplicitGemmILS5_1ELi26ELi2ELi1ELi2EN4cute5tupleIJNSA_1CILi2EEENSC_ILi1EEESE_EEEEENSB_IJNSC_ILi64EEESH_NSB_IJNSC_ILi32EEEEEEEEENS_10bfloat16_tESL_NSA_8TiledMMAINSA_8MMA_AtomIJNSA_20SM100_MMA_F16BF16_SSISL_SL_fLi64ELi64ELNSA_4UMMA5MajorE0ELSQ_1ELNSP_7ScaleInE0ELSR_0EEEEEENSA_6LayoutINSB_IJSE_SE_SE_EEENSB_IJNSC_ILi0EEESW_SW_EEEEENSB_IJNSA_10UnderscoreESZ_SZ_EEEEENS7_6detail27Sm100ImplicitGemmTileTraitsINSA_20SM90_TMA_LOAD_IM2COLENSA_14ComposedLayoutINSA_7SwizzleILi2ELi4ELi3EEENSA_18smem_ptr_flag_bitsILi16EEENSU_INSB_IJNSC_ILi8EEESI_EEENSB_IJSI_SE_EEEEEEEvEENS13_INSA_23SM90_TMA_LOAD_MULTICASTENS15_INS16_ILi3ELi4ELi3EEES19_NSU_INSB_IJSH_S1A_EEENSB_IJSE_SH_EEEEEEEvEEEENS_8epilogue10collective18CollectiveEpilogueINS1O_23Sm100TmaWarpSpecializedILi3ELi2ELi16ELb1ELb0EEEJSK_NSB_IJNSU_ISH_SE_EENSU_ISI_SE_EEEEESL_NSB_IJNSB_IJlllEEESE_SW_EEESL_S1X_NS1O_6fusion15FusionCallbacksIS1S_NS1Y_17LinearCombinationISL_fSL_fLNS_15FloatRoundStyleE2EEESK_S1V_JEEENSA_5SM1004TMEM4LOAD26SM100_TMEM_LOAD_16dp256b4xES14_S1E_NSA_17SM75_U32x4_LDSM_NENSA_21SM90_TMA_STORE_IM2COLES1E_NSA_17SM90_U32x4_STSM_NENSA_39AutoVectorizingCopyWithAssumedAlignmentILi128EEEEEEvvEEEEvNT_6ParamsE --------------------------
	.section	.nv.constant0._ZN7cutlass13device_kernelINS_4conv6kernel13ConvUniversalINS1_16ConvProblemShapeILNS1_8OperatorE1ELi2EEENS1_10collective14CollectiveConvINS1_47MainloopSm100TmaUmmaWarpSpecializedImplicitGemmILS5_1ELi26ELi2ELi1ELi2EN4cute5tupleIJNSA_1CILi2EEENSC_ILi1EEESE_EEEEENSB_IJNSC_ILi64EEESH_NSB_IJNSC_ILi32EEEEEEEEENS_10bfloat16_tESL_NSA_8TiledMMAINSA_8MMA_AtomIJNSA_20SM100_MMA_F16BF16_SSISL_SL_fLi64ELi64ELNSA_4UMMA5MajorE0ELSQ_1ELNSP_7ScaleInE0ELSR_0EEEEEENSA_6LayoutINSB_IJSE_SE_SE_EEENSB_IJNSC_ILi0EEESW_SW_EEEEENSB_IJNSA_10UnderscoreESZ_SZ_EEEEENS7_6detail27Sm100ImplicitGemmTileTraitsINSA_20SM90_TMA_LOAD_IM2COLENSA_14ComposedLayoutINSA_7SwizzleILi2ELi4ELi3EEENSA_18smem_ptr_flag_bitsILi16EEENSU_INSB_IJNSC_ILi8EEESI_EEENSB_IJSI_SE_EEEEEEEvEENS13_INSA_23SM90_TMA_LOAD_MULTICASTENS15_INS16_ILi3ELi4ELi3EEES19_NSU_INSB_IJSH_S1A_EEENSB_IJSE_SH_EEEEEEEvEEEENS_8epilogue10collective18CollectiveEpilogueINS1O_23Sm100TmaWarpSpecializedILi3ELi2ELi16ELb1ELb0EEEJSK_NSB_IJNSU_ISH_SE_EENSU_ISI_SE_EEEEESL_NSB_IJNSB_IJlllEEESE_SW_EEESL_S1X_NS1O_6fusion15FusionCallbacksIS1S_NS1Y_17LinearCombinationISL_fSL_fLNS_15FloatRoundStyleE2EEESK_S1V_JEEENSA_5SM1004TMEM4LOAD26SM100_TMEM_LOAD_16dp256b4xES14_S1E_NSA_17SM75_U32x4_LDSM_NENSA_21SM90_TMA_STORE_IM2COLES1E_NSA_17SM90_U32x4_STSM_NENSA_39AutoVectorizingCopyWithAssumedAlignmentILi128EEEEEEvvEEEEvNT_6ParamsE,"a",@progbits
	.sectionflags	@""
	.align	4
.nv.constant0._ZN7cutlass13device_kernelINS_4conv6kernel13ConvUniversalINS1_16ConvProblemShapeILNS1_8OperatorE1ELi2EEENS1_10collective14CollectiveConvINS1_47MainloopSm100TmaUmmaWarpSpecializedImplicitGemmILS5_1ELi26ELi2ELi1ELi2EN4cute5tupleIJNSA_1CILi2EEENSC_ILi1EEESE_EEEEENSB_IJNSC_ILi64EEESH_NSB_IJNSC_ILi32EEEEEEEEENS_10bfloat16_tESL_NSA_8TiledMMAINSA_8MMA_AtomIJNSA_20SM100_MMA_F16BF16_SSISL_SL_fLi64ELi64ELNSA_4UMMA5MajorE0ELSQ_1ELNSP_7ScaleInE0ELSR_0EEEEEENSA_6LayoutINSB_IJSE_SE_SE_EEENSB_IJNSC_ILi0EEESW_SW_EEEEENSB_IJNSA_10UnderscoreESZ_SZ_EEEEENS7_6detail27Sm100ImplicitGemmTileTraitsINSA_20SM90_TMA_LOAD_IM2COLENSA_14ComposedLayoutINSA_7SwizzleILi2ELi4ELi3EEENSA_18smem_ptr_flag_bitsILi16EEENSU_INSB_IJNSC_ILi8EEESI_EEENSB_IJSI_SE_EEEEEEEvEENS13_INSA_23SM90_TMA_LOAD_MULTICASTENS15_INS16_ILi3ELi4ELi3EEES19_NSU_INSB_IJSH_S1A_EEENSB_IJSE_SH_EEEEEEEvEEEENS_8epilogue10collective18CollectiveEpilogueINS1O_23Sm100TmaWarpSpecializedILi3ELi2ELi16ELb1ELb0EEEJSK_NSB_IJNSU_ISH_SE_EENSU_ISI_SE_EEEEESL_NSB_IJNSB_IJlllEEESE_SW_EEESL_S1X_NS1O_6fusion15FusionCallbacksIS1S_NS1Y_17LinearCombinationISL_fSL_fLNS_15FloatRoundStyleE2EEESK_S1V_JEEENSA_5SM1004TMEM4LOAD26SM100_TMEM_LOAD_16dp256b4xES14_S1E_NSA_17SM75_U32x4_LDSM_NENSA_21SM90_TMA_STORE_IM2COLES1E_NSA_17SM90_U32x4_STSM_NENSA_39AutoVectorizingCopyWithAssumedAlignmentILi128EEEEEEvvEEEEvNT_6ParamsE:
	.zero		2944


//--------------------- SYMBOLS --------------------------

	.type		.nv.reservedSmem.offset0,@object
	.size		.nv.reservedSmem.offset0,0x4
	.type		.nv.reservedSmem.cap,@object
	.size		.nv.reservedSmem.cap,0x4
	.type		__assertfail,@function
